	.target	sm_100a

	.elftype	@"ET_EXEC"


//--------------------- .note.nv.tkinfo           --------------------------
	.section	.note.nv.tkinfo,"",@"SHT_NOTE"
	.sectionflags	@"SHF_NOTE_NV_TKINFO"
	.tkinfo
        /*0018*/ 	.word	0x00000002
        /*0030*/ 	.string	""
        /*0030*/ 	.string	"ptxas"
        /*0030*/ 	.string	"Cuda compilation tools, release 13.0, V13.0.88"
        /*0030*/ 	.string	"Build cuda_13.0.r13.0/compiler.36424714_0"
        /*0030*/ 	.string	"-arch sm_100a -m 64 "



//--------------------- .note.nv.cuinfo           --------------------------
	.section	.note.nv.cuinfo,"",@"SHT_NOTE"
	.sectionflags	@"SHF_NOTE_NV_CUINFO"
        /*0018*/ 	.short	0x0002
        /*001a*/ 	.short	0x0064
        /*001c*/ 	.short	0x0082
	.zero		2


//--------------------- .nv.info                  --------------------------
	.section	.nv.info,"",@"SHT_CUDA_INFO"
	.align	4


	//----- nvinfo : EIATTR_REGCOUNT
	.align		4
        /*0000*/ 	.byte	0x04, 0x2f
        /*0002*/ 	.short	(.L_19 - .L_18)
	.align		4
.L_18:
        /*0004*/ 	.word	index@(_ZN7cutlass13device_kernelINS_4gemm6kernel13GemmUniversalIN4cute5tupleIJiiiiEEENS1_10collective13CollectiveMmaINS1_35MainloopSm100TmaUmmaWarpSpecializedILi8ELi2ELi4ENS5_IJNS4_1CILi8EEENSA_ILi1EEESC_EEEEENS5_IJNSA_ILi128EEENSA_ILi64EEESF_EEENS_6half_tENS5_IJlSC_lEEESI_SJ_NS4_8TiledMMAINS4_8MMA_AtomIJNS4_26SM100_MMA_F16BF16_2x1SM_SSISI_SI_fLi128ELi64ELNS4_4UMMA5MajorE0ELSO_0ELNSN_7ScaleInE0ELSP_0EEEEEENS4_6LayoutINS5_IJSC_SC_SC_EEENS5_IJNSA_ILi0EEESU_SU_EEEEENS5_IJNS4_10UnderscoreESX_SX_EEEEENS4_18SM100_TMA_2SM_LOADENS4_14ComposedLayoutINS4_7SwizzleILi3ELi4ELi3EEENS4_18smem_ptr_flag_bitsILi16EEENSS_INS5_IJSB_SG_EEENS5_IJSG_SC_EEEEEEEvNS4_8identityENS4_28SM100_TMA_2SM_LOAD_MULTICASTES19_vS1A_EENS_8epilogue10collective18CollectiveEpilogueINS1D_23Sm100TmaWarpSpecializedILi3ELi2ELi16ELb1ELb0EEEJNS5_IJSG_SG_SF_EEENS5_IJNSS_ISG_SC_EENSS_INS5_IJNSA_ILi16EEENSA_ILi2EEEEEENS5_IJSC_NSA_ILi32EEEEEEEEEEESI_SJ_SI_SJ_NS1D_6fusion15FusionCallbacksIS1H_NS1R_17LinearCombinationISI_fSI_fLNS_15FloatRoundStyleE2EEES1I_S1Q_JEEENS4_5SM1004TMEM4LOAD26SM100_TMEM_LOAD_32dp32b16xENS4_13SM90_TMA_LOADENS11_INS12_ILi1ELi4ELi3EEES15_NSS_INS5_IJSB_S1K_EEENS5_IJS1K_SC_EEEEEEENS4_39AutoVectorizingCopyWithAssumedAlignmentILi128EEENS4_14SM90_TMA_STOREES26_S28_S28_EEEvvEEEEvNT_6ParamsE)
        /*0008*/ 	.word	0x00000048


	//----- nvinfo : EIATTR_FRAME_SIZE
	.align		4
.L_19:
        /*000c*/ 	.byte	0x04, 0x11
        /*000e*/ 	.short	(.L_21 - .L_20)
	.align		4
.L_20:
        /*0010*/ 	.word	index@($__internal_2_$__cuda_sm10x_tcgen05_guardrail_trap_unallocated_columns_being_dealloced)
        /*0014*/ 	.word	0x00000000


	//----- nvinfo : EIATTR_FRAME_SIZE
	.align		4
.L_21:
        /*0018*/ 	.byte	0x04, 0x11
        /*001a*/ 	.short	(.L_23 - .L_22)
	.align		4
.L_22:
        /*001c*/ 	.word	index@($__internal_1_$__cuda_sm10x_tcgen05_guardrail_trap_phase_invalid_during_alloc)
        /*0020*/ 	.word	0x00000000


	//----- nvinfo : EIATTR_FRAME_SIZE
	.align		4
.L_23:
        /*0024*/ 	.byte	0x04, 0x11
        /*0026*/ 	.short	(.L_25 - .L_24)
	.align		4
.L_24:
        /*0028*/ 	.word	index@($__internal_0_$__cuda_sm10x_tcgen05_guardrail_trap_col_being_dealloced_not_returned_by_alloc)
        /*002c*/ 	.word	0x00000000


	//----- nvinfo : EIATTR_FRAME_SIZE
	.align		4
.L_25:
        /*0030*/ 	.byte	0x04, 0x11
        /*0032*/ 	.short	(.L_27 - .L_26)
	.align		4
.L_26:
        /*0034*/ 	.word	index@(_ZN7cutlass13device_kernelINS_4gemm6kernel13GemmUniversalIN4cute5tupleIJiiiiEEENS1_10collective13CollectiveMmaINS1_35MainloopSm100TmaUmmaWarpSpecializedILi8ELi2ELi4ENS5_IJNS4_1CILi8EEENSA_ILi1EEESC_EEEEENS5_IJNSA_ILi128EEENSA_ILi64EEESF_EEENS_6half_tENS5_IJlSC_lEEESI_SJ_NS4_8TiledMMAINS4_8MMA_AtomIJNS4_26SM100_MMA_F16BF16_2x1SM_SSISI_SI_fLi128ELi64ELNS4_4UMMA5MajorE0ELSO_0ELNSN_7ScaleInE0ELSP_0EEEEEENS4_6LayoutINS5_IJSC_SC_SC_EEENS5_IJNSA_ILi0EEESU_SU_EEEEENS5_IJNS4_10UnderscoreESX_SX_EEEEENS4_18SM100_TMA_2SM_LOADENS4_14ComposedLayoutINS4_7SwizzleILi3ELi4ELi3EEENS4_18smem_ptr_flag_bitsILi16EEENSS_INS5_IJSB_SG_EEENS5_IJSG_SC_EEEEEEEvNS4_8identityENS4_28SM100_TMA_2SM_LOAD_MULTICASTES19_vS1A_EENS_8epilogue10collective18CollectiveEpilogueINS1D_23Sm100TmaWarpSpecializedILi3ELi2ELi16ELb1ELb0EEEJNS5_IJSG_SG_SF_EEENS5_IJNSS_ISG_SC_EENSS_INS5_IJNSA_ILi16EEENSA_ILi2EEEEEENS5_IJSC_NSA_ILi32EEEEEEEEEEESI_SJ_SI_SJ_NS1D_6fusion15FusionCallbacksIS1H_NS1R_17LinearCombinationISI_fSI_fLNS_15FloatRoundStyleE2EEES1I_S1Q_JEEENS4_5SM1004TMEM4LOAD26SM100_TMEM_LOAD_32dp32b16xENS4_13SM90_TMA_LOADENS11_INS12_ILi1ELi4ELi3EEES15_NSS_INS5_IJSB_S1K_EEENS5_IJS1K_SC_EEEEEEENS4_39AutoVectorizingCopyWithAssumedAlignmentILi128EEENS4_14SM90_TMA_STOREES26_S28_S28_EEEvvEEEEvNT_6ParamsE)
        /*0038*/ 	.word	0x00000000


	//----- nvinfo : EIATTR_MIN_STACK_SIZE
	.align		4
.L_27:
        /*003c*/ 	.byte	0x04, 0x12
        /*003e*/ 	.short	(.L_29 - .L_28)
	.align		4
.L_28:
        /*0040*/ 	.word	index@(_ZN7cutlass13device_kernelINS_4gemm6kernel13GemmUniversalIN4cute5tupleIJiiiiEEENS1_10collective13CollectiveMmaINS1_35MainloopSm100TmaUmmaWarpSpecializedILi8ELi2ELi4ENS5_IJNS4_1CILi8EEENSA_ILi1EEESC_EEEEENS5_IJNSA_ILi128EEENSA_ILi64EEESF_EEENS_6half_tENS5_IJlSC_lEEESI_SJ_NS4_8TiledMMAINS4_8MMA_AtomIJNS4_26SM100_MMA_F16BF16_2x1SM_SSISI_SI_fLi128ELi64ELNS4_4UMMA5MajorE0ELSO_0ELNSN_7ScaleInE0ELSP_0EEEEEENS4_6LayoutINS5_IJSC_SC_SC_EEENS5_IJNSA_ILi0EEESU_SU_EEEEENS5_IJNS4_10UnderscoreESX_SX_EEEEENS4_18SM100_TMA_2SM_LOADENS4_14ComposedLayoutINS4_7SwizzleILi3ELi4ELi3EEENS4_18smem_ptr_flag_bitsILi16EEENSS_INS5_IJSB_SG_EEENS5_IJSG_SC_EEEEEEEvNS4_8identityENS4_28SM100_TMA_2SM_LOAD_MULTICASTES19_vS1A_EENS_8epilogue10collective18CollectiveEpilogueINS1D_23Sm100TmaWarpSpecializedILi3ELi2ELi16ELb1ELb0EEEJNS5_IJSG_SG_SF_EEENS5_IJNSS_ISG_SC_EENSS_INS5_IJNSA_ILi16EEENSA_ILi2EEEEEENS5_IJSC_NSA_ILi32EEEEEEEEEEESI_SJ_SI_SJ_NS1D_6fusion15FusionCallbacksIS1H_NS1R_17LinearCombinationISI_fSI_fLNS_15FloatRoundStyleE2EEES1I_S1Q_JEEENS4_5SM1004TMEM4LOAD26SM100_TMEM_LOAD_32dp32b16xENS4_13SM90_TMA_LOADENS11_INS12_ILi1ELi4ELi3EEES15_NSS_INS5_IJSB_S1K_EEENS5_IJS1K_SC_EEEEEEENS4_39AutoVectorizingCopyWithAssumedAlignmentILi128EEENS4_14SM90_TMA_STOREES26_S28_S28_EEEvvEEEEvNT_6ParamsE)
        /*0044*/ 	.word	0x00000000
.L_29:


//--------------------- .nv.compat                --------------------------
	.section	.nv.compat,"",@"SHT_CUDA_COMPAT_INFO"
	.align	4
        /*0000*/ 	.byte	0x02, 0x09, 0x01, 0x00, 0x02, 0x02, 0x02, 0x00, 0x02, 0x05, 0x05, 0x00, 0x03, 0x07, 0x01, 0x01
        /*0010*/ 	.byte	0x02, 0x03, 0x01, 0x00, 0x02, 0x06, 0x01, 0x00, 0x04, 0x0b, 0x08, 0x00, 0x09, 0x00, 0x00, 0x00
        /*0020*/ 	.byte	0x00, 0x00, 0x00, 0x00


//--------------------- .nv.info._ZN7cutlass13device_kernelINS_4gemm6kernel13GemmUniversalIN4cute5tupleIJiiiiEEENS1_10collective13CollectiveMmaINS1_35MainloopSm100TmaUmmaWarpSpecializedILi8ELi2ELi4ENS5_IJNS4_1CILi8EEENSA_ILi1EEESC_EEEEENS5_IJNSA_ILi128EEENSA_ILi64EEESF_EEENS_6half_tENS5_IJlSC_lEEESI_SJ_NS4_8TiledMMAINS4_8MMA_AtomIJNS4_26SM100_MMA_F16BF16_2x1SM_SSISI_SI_fLi128ELi64ELNS4_4UMMA5MajorE0ELSO_0ELNSN_7ScaleInE0ELSP_0EEEEEENS4_6LayoutINS5_IJSC_SC_SC_EEENS5_IJNSA_ILi0EEESU_SU_EEEEENS5_IJNS4_10UnderscoreESX_SX_EEEEENS4_18SM100_TMA_2SM_LOADENS4_14ComposedLayoutINS4_7SwizzleILi3ELi4ELi3EEENS4_18smem_ptr_flag_bitsILi16EEENSS_INS5_IJSB_SG_EEENS5_IJSG_SC_EEEEEEEvNS4_8identityENS4_28SM100_TMA_2SM_LOAD_MULTICASTES19_vS1A_EENS_8epilogue10collective18CollectiveEpilogueINS1D_23Sm100TmaWarpSpecializedILi3ELi2ELi16ELb1ELb0EEEJNS5_IJSG_SG_SF_EEENS5_IJNSS_ISG_SC_EENSS_INS5_IJNSA_ILi16EEENSA_ILi2EEEEEENS5_IJSC_NSA_ILi32EEEEEEEEEEESI_SJ_SI_SJ_NS1D_6fusion15FusionCallbacksIS1H_NS1R_17LinearCombinationISI_fSI_fLNS_15FloatRoundStyleE2EEES1I_S1Q_JEEENS4_5SM1004TMEM4LOAD26SM100_TMEM_LOAD_32dp32b16xENS4_13SM90_TMA_LOADENS11_INS12_ILi1ELi4ELi3EEES15_NSS_INS5_IJSB_S1K_EEENS5_IJS1K_SC_EEEEEEENS4_39AutoVectorizingCopyWithAssumedAlignmentILi128EEENS4_14SM90_TMA_STOREES26_S28_S28_EEEvvEEEEvNT_6ParamsE --------------------------
	.section	.nv.info._ZN7cutlass13device_kernelINS_4gemm6kernel13GemmUniversalIN4cute5tupleIJiiiiEEENS1_10collective13CollectiveMmaINS1_35MainloopSm100TmaUmmaWarpSpecializedILi8ELi2ELi4ENS5_IJNS4_1CILi8EEENSA_ILi1EEESC_EEEEENS5_IJNSA_ILi128EEENSA_ILi64EEESF_EEENS_6half_tENS5_IJlSC_lEEESI_SJ_NS4_8TiledMMAINS4_8MMA_AtomIJNS4_26SM100_MMA_F16BF16_2x1SM_SSISI_SI_fLi128ELi64ELNS4_4UMMA5MajorE0ELSO_0ELNSN_7ScaleInE0ELSP_0EEEEEENS4_6LayoutINS5_IJSC_SC_SC_EEENS5_IJNSA_ILi0EEESU_SU_EEEEENS5_IJNS4_10UnderscoreESX_SX_EEEEENS4_18SM100_TMA_2SM_LOADENS4_14ComposedLayoutINS4_7SwizzleILi3ELi4ELi3EEENS4_18smem_ptr_flag_bitsILi16EEENSS_INS5_IJSB_SG_EEENS5_IJSG_SC_EEEEEEEvNS4_8identityENS4_28SM100_TMA_2SM_LOAD_MULTICASTES19_vS1A_EENS_8epilogue10collective18CollectiveEpilogueINS1D_23Sm100TmaWarpSpecializedILi3ELi2ELi16ELb1ELb0EEEJNS5_IJSG_SG_SF_EEENS5_IJNSS_ISG_SC_EENSS_INS5_IJNSA_ILi16EEENSA_ILi2EEEEEENS5_IJSC_NSA_ILi32EEEEEEEEEEESI_SJ_SI_SJ_NS1D_6fusion15FusionCallbacksIS1H_NS1R_17LinearCombinationISI_fSI_fLNS_15FloatRoundStyleE2EEES1I_S1Q_JEEENS4_5SM1004TMEM4LOAD26SM100_TMEM_LOAD_32dp32b16xENS4_13SM90_TMA_LOADENS11_INS12_ILi1ELi4ELi3EEES15_NSS_INS5_IJSB_S1K_EEENS5_IJS1K_SC_EEEEEEENS4_39AutoVectorizingCopyWithAssumedAlignmentILi128EEENS4_14SM90_TMA_STOREES26_S28_S28_EEEvvEEEEvNT_6ParamsE,"",@"SHT_CUDA_INFO"
	.sectionflags	@""
	.align	4


	//----- nvinfo : EIATTR_CUDA_API_VERSION
	.align		4
        /*0000*/ 	.byte	0x04, 0x37
        /*0002*/ 	.short	(.L_31 - .L_30)
.L_30:
        /*0004*/ 	.word	0x00000082


	//----- nvinfo : EIATTR_KPARAM_INFO
	.align		4
.L_31:
        /*0008*/ 	.byte	0x04, 0x17
        /*000a*/ 	.short	(.L_33 - .L_32)
.L_32:
        /*000c*/ 	.word	0x00000000
        /*0010*/ 	.short	0x0000
        /*0012*/ 	.short	0x0000
        /*0014*/ 	.byte	0x00, 0xf0, 0x01, 0x20


	//----- nvinfo : EIATTR_AT_ENTRY_FRAGMENTS
	.align		4
.L_33:
        /*0018*/ 	.byte	0x04, 0x4f
        /*001a*/ 	.short	(.L_35 - .L_34)


	//   ....[0]....
.L_34:
        /*001c*/ 	.word	0x00000007


	//----- nvinfo : EIATTR_RESERVED_SMEM_USED
	.align		4
.L_35:
        /*0020*/ 	.byte	0x01, 0x41
	.zero		2


	//----- nvinfo : EIATTR_SPARSE_MMA_MASK
	.align		4
        /*0024*/ 	.byte	0x03, 0x50
        /*0026*/ 	.short	0x0000


	//----- nvinfo : EIATTR_TCGEN05_2CTA_USED
	.align		4
        /*0028*/ 	.byte	0x01, 0x52
	.zero		2


	//----- nvinfo : EIATTR_MAXREG_COUNT
	.align		4
        /*002c*/ 	.byte	0x03, 0x1b
        /*002e*/ 	.short	0x00ff


	//----- nvinfo : EIATTR_NUM_BARRIERS
	.align		4
        /*0030*/ 	.byte	0x02, 0x4c
        /*0032*/ 	.byte	0x07
	.zero		1


	//----- nvinfo : EIATTR_EXTERNS
	.align		4
        /*0034*/ 	.byte	0x04, 0x0f
        /*0036*/ 	.short	(.L_37 - .L_36)


	//   ....[0]....
	.align		4
.L_36:
        /*0038*/ 	.word	index@(__assertfail)


	//----- nvinfo : EIATTR_MERCURY_ISA_VERSION
	.align		4
.L_37:
        /*003c*/ 	.byte	0x03, 0x5f
        /*003e*/ 	.short	0x0101


	//----- nvinfo : EIATTR_INT_WARP_WIDE_INSTR_OFFSETS
	.align		4
        /*0040*/ 	.byte	0x04, 0x31
        /*0042*/ 	.short	(.L_39 - .L_38)


	//   ....[0]....
.L_38:
        /*0044*/ 	.word	0x00000dd0


	//   ....[1]....
        /*0048*/ 	.word	0x00000e70


	//   ....[2]....
        /*004c*/ 	.word	0x000049b0


	//   ....[3]....
        /*0050*/ 	.word	0x000049e0


	//   ....[4]....
        /*0054*/ 	.word	0x00004a00


	//   ....[5]....
        /*0058*/ 	.word	0x00005570


	//   ....[6]....
        /*005c*/ 	.word	0x000056d0


	//   ....[7]....
        /*0060*/ 	.word	0x00005780


	//   ....[8]....
        /*0064*/ 	.word	0x00005890


	//   ....[9]....
        /*0068*/ 	.word	0x000059c0


	//   ....[10]....
        /*006c*/ 	.word	0x00005a70


	//----- nvinfo : EIATTR_COOP_GROUP_MASK_REGIDS
	.align		4
.L_39:
        /*0070*/ 	.byte	0x04, 0x29
        /*0072*/ 	.short	(.L_41 - .L_40)


	//   ....[0]....
.L_40:
        /*0074*/ 	.word	0xffffffff


	//   ....[1]....
        /*0078*/ 	.word	0xffffffff


	//   ....[2]....
        /*007c*/ 	.word	0xffffffff


	//   ....[3]....
        /*0080*/ 	.word	0xffffffff


	//   ....[4]....
        /*0084*/ 	.word	0xffffffff


	//   ....[5]....
        /*0088*/ 	.word	0xffffffff


	//   ....[6]....
        /*008c*/ 	.word	0xffffffff


	//   ....[7]....
        /*0090*/ 	.word	0xffffffff


	//   ....[8]....
        /*0094*/ 	.word	0xffffffff


	//   ....[9]....
        /*0098*/ 	.word	0xffffffff


	//   ....[10]....
        /*009c*/ 	.word	0xffffffff


	//   ....[11]....
        /*00a0*/ 	.word	0xffffffff


	//   ....[12]....
        /*00a4*/ 	.word	0xffffffff


	//   ....[13]....
        /*00a8*/ 	.word	0xffffffff


	//----- nvinfo : EIATTR_COOP_GROUP_INSTR_OFFSETS
	.align		4
.L_41:
        /*00ac*/ 	.byte	0x04, 0x28
        /*00ae*/ 	.short	(.L_43 - .L_42)


	//   ....[0]....
.L_42:
        /*00b0*/ 	.word	0x000000b0


	//   ....[1]....
        /*00b4*/ 	.word	0x00000520


	//   ....[2]....
        /*00b8*/ 	.word	0x00000760


	//   ....[3]....
        /*00bc*/ 	.word	0x000008d0


	//   ....[4]....
        /*00c0*/ 	.word	0x000009c0


	//   ....[5]....
        /*00c4*/ 	.word	0x00000b20


	//   ....[6]....
        /*00c8*/ 	.word	0x00000cb0


	//   ....[7]....
        /*00cc*/ 	.word	0x00000ef0


	//   ....[8]....
        /*00d0*/ 	.word	0x000024d0


	//   ....[9]....
        /*00d4*/ 	.word	0x000035d0


	//   ....[10]....
        /*00d8*/ 	.word	0x00003aa0


	//   ....[11]....
        /*00dc*/ 	.word	0x00003ad0


	//   ....[12]....
        /*00e0*/ 	.word	0x000048b0


	//   ....[13]....
        /*00e4*/ 	.word	0x00004ac0


	//----- nvinfo : EIATTR_VRC_CTA_INIT_COUNT
	.align		4
.L_43:
        /*00e8*/ 	.byte	0x02, 0x4a
        /*00ea*/ 	.byte	0x80
	.zero		1


	//----- nvinfo : EIATTR_SYSCALL_OFFSETS
	.align		4
        /*00ec*/ 	.byte	0x04, 0x46
        /*00ee*/ 	.short	(.L_45 - .L_44)


	//   ....[0]....
.L_44:
        /*00f0*/ 	.word	0x000066f0


	//   ....[1]....
        /*00f4*/ 	.word	0x000067e0


	//   ....[2]....
        /*00f8*/ 	.word	0x00007000


	//   ....[3]....
        /*00fc*/ 	.word	0x00007990


	//----- nvinfo : EIATTR_MBARRIER_INSTR_OFFSETS
	.align		4
.L_45:
        /*0100*/ 	.byte	0x04, 0x39
        /*0102*/ 	.short	(.L_47 - .L_46)


	//   ....[0]....
.L_46:
        /*0104*/ 	.word	0x00000650
        /*0108*/ 	.word	0x000000ff
        /*010c*/ 	.word	0x00000000
        /*0110*/ 	.short	0x0100
        /*0112*/ 	.byte	0x04
	.zero		1


	//   ....[1]....
        /*0114*/ 	.word	0x00000660
        /*0118*/ 	.word	0x000000ff
        /*011c*/ 	.word	0x00000040
        /*0120*/ 	.short	0x0100
        /*0122*/ 	.byte	0x04
	.zero		1


	//   ....[2]....
        /*0124*/ 	.word	0x00000670
        /*0128*/ 	.word	0x000000ff
        /*012c*/ 	.word	0x00000008
        /*0130*/ 	.short	0x0100
        /*0132*/ 	.byte	0x04
	.zero		1


	//   ....[3]....
        /*0134*/ 	.word	0x00000680
        /*0138*/ 	.word	0x000000ff
        /*013c*/ 	.word	0x00000048
        /*0140*/ 	.short	0x0100
        /*0142*/ 	.byte	0x04
	.zero		1


	//   ....[4]....
        /*0144*/ 	.word	0x00000690
        /*0148*/ 	.word	0x000000ff
        /*014c*/ 	.word	0x00000010
        /*0150*/ 	.short	0x0100
        /*0152*/ 	.byte	0x04
	.zero		1


	//   ....[5]....
        /*0154*/ 	.word	0x000006a0
        /*0158*/ 	.word	0x000000ff
        /*015c*/ 	.word	0x00000050
        /*0160*/ 	.short	0x0100
        /*0162*/ 	.byte	0x04
	.zero		1


	//   ....[6]....
        /*0164*/ 	.word	0x000006b0
        /*0168*/ 	.word	0x000000ff
        /*016c*/ 	.word	0x00000018
        /*0170*/ 	.short	0x0100
        /*0172*/ 	.byte	0x04
	.zero		1


	//   ....[7]....
        /*0174*/ 	.word	0x000006c0
        /*0178*/ 	.word	0x000000ff
        /*017c*/ 	.word	0x00000058
        /*0180*/ 	.short	0x0100
        /*0182*/ 	.byte	0x04
	.zero		1


	//   ....[8]....
        /*0184*/ 	.word	0x000006d0
        /*0188*/ 	.word	0x000000ff
        /*018c*/ 	.word	0x00000020
        /*0190*/ 	.short	0x0100
        /*0192*/ 	.byte	0x04
	.zero		1


	//   ....[9]....
        /*0194*/ 	.word	0x000006e0
        /*0198*/ 	.word	0x000000ff
        /*019c*/ 	.word	0x00000060
        /*01a0*/ 	.short	0x0100
        /*01a2*/ 	.byte	0x04
	.zero		1


	//   ....[10]....
        /*01a4*/ 	.word	0x000006f0
        /*01a8*/ 	.word	0x000000ff
        /*01ac*/ 	.word	0x00000028
        /*01b0*/ 	.short	0x0100
        /*01b2*/ 	.byte	0x04
	.zero		1


	//   ....[11]....
        /*01b4*/ 	.word	0x00000700
        /*01b8*/ 	.word	0x000000ff
        /*01bc*/ 	.word	0x00000068
        /*01c0*/ 	.short	0x0100
        /*01c2*/ 	.byte	0x04
	.zero		1


	//   ....[12]....
        /*01c4*/ 	.word	0x00000710
        /*01c8*/ 	.word	0x000000ff
        /*01cc*/ 	.word	0x00000030
        /*01d0*/ 	.short	0x0100
        /*01d2*/ 	.byte	0x04
	.zero		1


	//   ....[13]....
        /*01d4*/ 	.word	0x00000720
        /*01d8*/ 	.word	0x000000ff
        /*01dc*/ 	.word	0x00000070
        /*01e0*/ 	.short	0x0100
        /*01e2*/ 	.byte	0x04
	.zero		1


	//   ....[14]....
        /*01e4*/ 	.word	0x00000730
        /*01e8*/ 	.word	0x000000ff
        /*01ec*/ 	.word	0x00000038
        /*01f0*/ 	.short	0x0100
        /*01f2*/ 	.byte	0x04
	.zero		1


	//   ....[15]....
        /*01f4*/ 	.word	0x00000740
        /*01f8*/ 	.word	0x000000ff
        /*01fc*/ 	.word	0x00000078
        /*0200*/ 	.short	0x0100
        /*0202*/ 	.byte	0x04
	.zero		1


	//   ....[16]....
        /*0204*/ 	.word	0x00000860
        /*0208*/ 	.word	0x000000ff
        /*020c*/ 	.word	0x00000080
        /*0210*/ 	.short	0x0100
        /*0212*/ 	.byte	0x04
	.zero		1


	//   ....[17]....
        /*0214*/ 	.word	0x00000870
        /*0218*/ 	.word	0x000000ff
        /*021c*/ 	.word	0x00000098
        /*0220*/ 	.short	0x0100
        /*0222*/ 	.byte	0x04
	.zero		1


	//   ....[18]....
        /*0224*/ 	.word	0x00000880
        /*0228*/ 	.word	0x000000ff
        /*022c*/ 	.word	0x00000088
        /*0230*/ 	.short	0x0100
        /*0232*/ 	.byte	0x04
	.zero		1


	//   ....[19]....
        /*0234*/ 	.word	0x00000890
        /*0238*/ 	.word	0x000000ff
        /*023c*/ 	.word	0x000000a0
        /*0240*/ 	.short	0x0100
        /*0242*/ 	.byte	0x04
	.zero		1


	//   ....[20]....
        /*0244*/ 	.word	0x000008a0
        /*0248*/ 	.word	0x000000ff
        /*024c*/ 	.word	0x00000090
        /*0250*/ 	.short	0x0100
        /*0252*/ 	.byte	0x04
	.zero		1


	//   ....[21]....
        /*0254*/ 	.word	0x000008b0
        /*0258*/ 	.word	0x000000ff
        /*025c*/ 	.word	0x000000a8
        /*0260*/ 	.short	0x0100
        /*0262*/ 	.byte	0x04
	.zero		1


	//   ....[22]....
        /*0264*/ 	.word	0x00000990
        /*0268*/ 	.word	0x000000ff
        /*026c*/ 	.word	0x000000b0
        /*0270*/ 	.short	0x0100
        /*0272*/ 	.byte	0x06
	.zero		1


	//   ....[23]....
        /*0274*/ 	.word	0x000009a0
        /*0278*/ 	.word	0x000000ff
        /*027c*/ 	.word	0x000000b8
        /*0280*/ 	.short	0x0100
        /*0282*/ 	.byte	0x06
	.zero		1


	//   ....[24]....
        /*0284*/ 	.word	0x00000ad0
        /*0288*/ 	.word	0x000000ff
        /*028c*/ 	.word	0x000000c0
        /*0290*/ 	.short	0x0100
        /*0292*/ 	.byte	0x06
	.zero		1


	//   ....[25]....
        /*0294*/ 	.word	0x00000ae0
        /*0298*/ 	.word	0x000000ff
        /*029c*/ 	.word	0x000000d0
        /*02a0*/ 	.short	0x0100
        /*02a2*/ 	.byte	0x06
	.zero		1


	//   ....[26]....
        /*02a4*/ 	.word	0x00000af0
        /*02a8*/ 	.word	0x000000ff
        /*02ac*/ 	.word	0x000000c8
        /*02b0*/ 	.short	0x0100
        /*02b2*/ 	.byte	0x06
	.zero		1


	//   ....[27]....
        /*02b4*/ 	.word	0x00000b00
        /*02b8*/ 	.word	0x000000ff
        /*02bc*/ 	.word	0x000000d8
        /*02c0*/ 	.short	0x0100
        /*02c2*/ 	.byte	0x06
	.zero		1


	//   ....[28]....
        /*02c4*/ 	.word	0x00000c20
        /*02c8*/ 	.word	0x000000ff
        /*02cc*/ 	.word	0x000000e0
        /*02d0*/ 	.short	0x0100
        /*02d2*/ 	.byte	0x04
	.zero		1


	//   ....[29]....
        /*02d4*/ 	.word	0x00000c30
        /*02d8*/ 	.word	0x000000ff
        /*02dc*/ 	.word	0x00000100
        /*02e0*/ 	.short	0x0100
        /*02e2*/ 	.byte	0x04
	.zero		1


	//   ....[30]....
        /*02e4*/ 	.word	0x00000c40
        /*02e8*/ 	.word	0x000000ff
        /*02ec*/ 	.word	0x000000e8
        /*02f0*/ 	.short	0x0100
        /*02f2*/ 	.byte	0x04
	.zero		1


	//   ....[31]....
        /*02f4*/ 	.word	0x00000c50
        /*02f8*/ 	.word	0x000000ff
        /*02fc*/ 	.word	0x00000108
        /*0300*/ 	.short	0x0100
        /*0302*/ 	.byte	0x04
	.zero		1


	//   ....[32]....
        /*0304*/ 	.word	0x00000c60
        /*0308*/ 	.word	0x000000ff
        /*030c*/ 	.word	0x000000f0
        /*0310*/ 	.short	0x0100
        /*0312*/ 	.byte	0x04
	.zero		1


	//   ....[33]....
        /*0314*/ 	.word	0x00000c70
        /*0318*/ 	.word	0x000000ff
        /*031c*/ 	.word	0x00000110
        /*0320*/ 	.short	0x0100
        /*0322*/ 	.byte	0x04
	.zero		1


	//   ....[34]....
        /*0324*/ 	.word	0x00000c80
        /*0328*/ 	.word	0x000000ff
        /*032c*/ 	.word	0x000000f8
        /*0330*/ 	.short	0x0100
        /*0332*/ 	.byte	0x04
	.zero		1


	//   ....[35]....
        /*0334*/ 	.word	0x00000c90
        /*0338*/ 	.word	0x000000ff
        /*033c*/ 	.word	0x00000118
        /*0340*/ 	.short	0x0100
        /*0342*/ 	.byte	0x04
	.zero		1


	//   ....[36]....
        /*0344*/ 	.word	0x00000d80
        /*0348*/ 	.word	0x000000ff
        /*034c*/ 	.word	0x00000120
        /*0350*/ 	.short	0x0100
        /*0352*/ 	.byte	0x04
	.zero		1


	//   ....[37]....
        /*0354*/ 	.word	0x00000d90
        /*0358*/ 	.word	0x000000ff
        /*035c*/ 	.word	0x00000130
        /*0360*/ 	.short	0x0100
        /*0362*/ 	.byte	0x04
	.zero		1


	//   ....[38]....
        /*0364*/ 	.word	0x00000da0
        /*0368*/ 	.word	0x000000ff
        /*036c*/ 	.word	0x00000128
        /*0370*/ 	.short	0x0100
        /*0372*/ 	.byte	0x04
	.zero		1


	//   ....[39]....
        /*0374*/ 	.word	0x00000db0
        /*0378*/ 	.word	0x000000ff
        /*037c*/ 	.word	0x00000138
        /*0380*/ 	.short	0x0100
        /*0382*/ 	.byte	0x04
	.zero		1


	//   ....[40]....
        /*0384*/ 	.word	0x00000eb0
        /*0388*/ 	.word	0x000000ff
        /*038c*/ 	.word	0x00000140
        /*0390*/ 	.short	0x0100
        /*0392*/ 	.byte	0x06
	.zero		1


	//   ....[41]....
        /*0394*/ 	.word	0x00001b20
        /*0398*/ 	.word	0x00000000
        /*039c*/ 	.word	0x00000130
        /*03a0*/ 	.short	0x010a
        /*03a2*/ 	.byte	0xff
	.zero		1


	//   ....[42]....
        /*03a4*/ 	.word	0x00001b50
        /*03a8*/ 	.word	0x00000000
        /*03ac*/ 	.word	0x00000120
        /*03b0*/ 	.short	0x0101
        /*03b2*/ 	.byte	0xff
	.zero		1


	//   ....[43]....
        /*03b4*/ 	.word	0x00001c10
        /*03b8*/ 	.word	0x000000ff
        /*03bc*/ 	.word	0x00000040
        /*03c0*/ 	.short	0x010a
        /*03c2*/ 	.byte	0x04
	.zero		1


	//   ....[44]....
        /*03c4*/ 	.word	0x00001ce0
        /*03c8*/ 	.word	0x000000ff
        /*03cc*/ 	.word	0x00000040
        /*03d0*/ 	.short	0x010a
        /*03d2*/ 	.byte	0x21
	.zero		1


	//   ....[45]....
        /*03d4*/ 	.word	0x00001e90
        /*03d8*/ 	.word	0x000000ff
        /*03dc*/ 	.word	0x00000040
        /*03e0*/ 	.short	0x010a
        /*03e2*/ 	.byte	0x05
	.zero		1


	//   ....[46]....
        /*03e4*/ 	.word	0x00002070
        /*03e8*/ 	.word	0x000000ff
        /*03ec*/ 	.word	0x000000b8
        /*03f0*/ 	.short	0x0101
        /*03f2*/ 	.byte	0x0e
	.zero		1


	//   ....[47]....
        /*03f4*/ 	.word	0x00002090
        /*03f8*/ 	.word	0x000000ff
        /*03fc*/ 	.word	0x00000040
        /*0400*/ 	.short	0x010a
        /*0402*/ 	.byte	0x04
	.zero		1


	//   ....[48]....
        /*0404*/ 	.word	0x00002110
        /*0408*/ 	.word	0x000000ff
        /*040c*/ 	.word	0x00000040
        /*0410*/ 	.short	0x010a
        /*0412*/ 	.byte	0x07
	.zero		1


	//   ....[49]....
        /*0414*/ 	.word	0x00002250
        /*0418*/ 	.word	0x000000ff
        /*041c*/ 	.word	0x00000040
        /*0420*/ 	.short	0x010a
        /*0422*/ 	.byte	0x04
	.zero		1


	//   ....[50]....
        /*0424*/ 	.word	0x00002500
        /*0428*/ 	.word	0x00000003
        /*042c*/ 	.word	0x000000c0
        /*0430*/ 	.short	0x010a
        /*0432*/ 	.byte	0xff
	.zero		1


	//   ....[51]....
        /*0434*/ 	.word	0x00002650
        /*0438*/ 	.word	0x00000000
        /*043c*/ 	.word	0x00000000
        /*0440*/ 	.short	0x0101
        /*0442*/ 	.byte	0xff
	.zero		1


	//   ....[52]....
        /*0444*/ 	.word	0x00002c10
        /*0448*/ 	.word	0x000000ff
        /*044c*/ 	.word	0x00000000
        /*0450*/ 	.short	0x010a
        /*0452*/ 	.byte	0x04
	.zero		1


	//   ....[53]....
        /*0454*/ 	.word	0x00002ca0
        /*0458*/ 	.word	0x000000ff
        /*045c*/ 	.word	0x00000000
        /*0460*/ 	.short	0x010a
        /*0462*/ 	.byte	0x05
	.zero		1


	//   ....[54]....
        /*0464*/ 	.word	0x00002d30
        /*0468*/ 	.word	0x000000ff
        /*046c*/ 	.word	0x00000000
        /*0470*/ 	.short	0x010a
        /*0472*/ 	.byte	0x05
	.zero		1


	//   ....[55]....
        /*0474*/ 	.word	0x00002dc0
        /*0478*/ 	.word	0x000000ff
        /*047c*/ 	.word	0x00000000
        /*0480*/ 	.short	0x010a
        /*0482*/ 	.byte	0x05
	.zero		1


	//   ....[56]....
        /*0484*/ 	.word	0x00002e50
        /*0488*/ 	.word	0x000000ff
        /*048c*/ 	.word	0x00000000
        /*0490*/ 	.short	0x010a
        /*0492*/ 	.byte	0x05
	.zero		1


	//   ....[57]....
        /*0494*/ 	.word	0x00002ee0
        /*0498*/ 	.word	0x000000ff
        /*049c*/ 	.word	0x00000000
        /*04a0*/ 	.short	0x010a
        /*04a2*/ 	.byte	0x05
	.zero		1


	//   ....[58]....
        /*04a4*/ 	.word	0x00002f70
        /*04a8*/ 	.word	0x000000ff
        /*04ac*/ 	.word	0x00000000
        /*04b0*/ 	.short	0x010a
        /*04b2*/ 	.byte	0x05
	.zero		1


	//   ....[59]....
        /*04b4*/ 	.word	0x00003010
        /*04b8*/ 	.word	0x00000000
        /*04bc*/ 	.word	0x00000000
        /*04c0*/ 	.short	0x010a
        /*04c2*/ 	.byte	0xff
	.zero		1


	//   ....[60]....
        /*04c4*/ 	.word	0x00003130
        /*04c8*/ 	.word	0x00000000
        /*04cc*/ 	.word	0x00000120
        /*04d0*/ 	.short	0x010a
        /*04d2*/ 	.byte	0xff
	.zero		1


	//   ....[61]....
        /*04d4*/ 	.word	0x000031a0
        /*04d8*/ 	.word	0x00000000
        /*04dc*/ 	.word	0x00000000
        /*04e0*/ 	.short	0x0101
        /*04e2*/ 	.byte	0xff
	.zero		1


	//   ....[62]....
        /*04e4*/ 	.word	0x000031c0
        /*04e8*/ 	.word	0x000000ff
        /*04ec*/ 	.word	0x000000d0
        /*04f0*/ 	.short	0x010a
        /*04f2*/ 	.byte	0x04
	.zero		1


	//   ....[63]....
        /*04f4*/ 	.word	0x000032e0
        /*04f8*/ 	.word	0x00000000
        /*04fc*/ 	.word	0x000000c0
        /*0500*/ 	.short	0x010a
        /*0502*/ 	.byte	0xff
	.zero		1


	//   ....[64]....
        /*0504*/ 	.word	0x000033e0
        /*0508*/ 	.word	0x00000000
        /*050c*/ 	.word	0x00000000
        /*0510*/ 	.short	0x0101
        /*0512*/ 	.byte	0xff
	.zero		1


	//   ....[65]....
        /*0514*/ 	.word	0x00003470
        /*0518*/ 	.word	0x000000ff
        /*051c*/ 	.word	0x000000d0
        /*0520*/ 	.short	0x0106
        /*0522*/ 	.byte	0x04
	.zero		1


	//   ....[66]....
        /*0524*/ 	.word	0x00003490
        /*0528*/ 	.word	0x000000ff
        /*052c*/ 	.word	0x000000d0
        /*0530*/ 	.short	0x010a
        /*0532*/ 	.byte	0x04
	.zero		1


	//   ....[67]....
        /*0534*/ 	.word	0x00003520
        /*0538*/ 	.word	0x000000ff
        /*053c*/ 	.word	0x000000d0
        /*0540*/ 	.short	0x0106
        /*0542*/ 	.byte	0x07
	.zero		1


	//   ....[68]....
        /*0544*/ 	.word	0x00003560
        /*0548*/ 	.word	0x00000000
        /*054c*/ 	.word	0x000000d0
        /*0550*/ 	.short	0x010a
        /*0552*/ 	.byte	0xff
	.zero		1


	//   ....[69]....
        /*0554*/ 	.word	0x000037a0
        /*0558*/ 	.word	0x000000ff
        /*055c*/ 	.word	0x00000008
        /*0560*/ 	.short	0x010a
        /*0562*/ 	.byte	0x05
	.zero		1


	//   ....[70]....
        /*0564*/ 	.word	0x000037c0
        /*0568*/ 	.word	0x000000ff
        /*056c*/ 	.word	0x00000008
        /*0570*/ 	.short	0x010a
        /*0572*/ 	.byte	0x05
	.zero		1


	//   ....[71]....
        /*0574*/ 	.word	0x00003950
        /*0578*/ 	.word	0x000000ff
        /*057c*/ 	.word	0x00000008
        /*0580*/ 	.short	0x010a
        /*0582*/ 	.byte	0x05
	.zero		1


	//   ....[72]....
        /*0584*/ 	.word	0x00003970
        /*0588*/ 	.word	0x000000ff
        /*058c*/ 	.word	0x00000008
        /*0590*/ 	.short	0x010a
        /*0592*/ 	.byte	0x05
	.zero		1


	//   ....[73]....
        /*0594*/ 	.word	0x00003a30
        /*0598*/ 	.word	0x000000ff
        /*059c*/ 	.word	0x00000000
        /*05a0*/ 	.short	0x0101
        /*05a2*/ 	.byte	0x04
	.zero		1


	//   ....[74]....
        /*05a4*/ 	.word	0x00003df0
        /*05a8*/ 	.word	0x00000000
        /*05ac*/ 	.word	0x000000c0
        /*05b0*/ 	.short	0x010a
        /*05b2*/ 	.byte	0xff
	.zero		1


	//   ....[75]....
        /*05b4*/ 	.word	0x00003eb0
        /*05b8*/ 	.word	0x00000000
        /*05bc*/ 	.word	0x00000000
        /*05c0*/ 	.short	0x0101
        /*05c2*/ 	.byte	0xff
	.zero		1


	//   ....[76]....
        /*05c4*/ 	.word	0x00003f70
        /*05c8*/ 	.word	0x000000ff
        /*05cc*/ 	.word	0x00000000
        /*05d0*/ 	.short	0x010a
        /*05d2*/ 	.byte	0x04
	.zero		1


	//   ....[77]....
        /*05d4*/ 	.word	0x00003f80
        /*05d8*/ 	.word	0x000000ff
        /*05dc*/ 	.word	0x00000100
        /*05e0*/ 	.short	0x010a
        /*05e2*/ 	.byte	0x2e
	.zero		1


	//   ....[78]....
        /*05e4*/ 	.word	0x00004030
        /*05e8*/ 	.word	0x000000ff
        /*05ec*/ 	.word	0x00000000
        /*05f0*/ 	.short	0x010a
        /*05f2*/ 	.byte	0x07
	.zero		1


	//   ....[79]....
        /*05f4*/ 	.word	0x00004160
        /*05f8*/ 	.word	0x000000ff
        /*05fc*/ 	.word	0x00000000
        /*0600*/ 	.short	0x010a
        /*0602*/ 	.byte	0x04
	.zero		1


	//   ....[80]....
        /*0604*/ 	.word	0x000045a0
        /*0608*/ 	.word	0x000000ff
        /*060c*/ 	.word	0x00000000
        /*0610*/ 	.short	0x010a
        /*0612*/ 	.byte	0x04
	.zero		1


	//   ....[81]....
        /*0614*/ 	.word	0x00004630
        /*0618*/ 	.word	0x000000ff
        /*061c*/ 	.word	0x00000000
        /*0620*/ 	.short	0x010a
        /*0622*/ 	.byte	0x05
	.zero		1


	//   ....[82]....
        /*0624*/ 	.word	0x000046c0
        /*0628*/ 	.word	0x000000ff
        /*062c*/ 	.word	0x00000000
        /*0630*/ 	.short	0x010a
        /*0632*/ 	.byte	0x05
	.zero		1


	//   ....[83]....
        /*0634*/ 	.word	0x00004760
        /*0638*/ 	.word	0x00000000
        /*063c*/ 	.word	0x00000000
        /*0640*/ 	.short	0x010a
        /*0642*/ 	.byte	0xff
	.zero		1


	//   ....[84]....
        /*0644*/ 	.word	0x000047a0
        /*0648*/ 	.word	0x00000000
        /*064c*/ 	.word	0x00000000
        /*0650*/ 	.short	0x010a
        /*0652*/ 	.byte	0xff
	.zero		1


	//   ....[85]....
        /*0654*/ 	.word	0x00004810
        /*0658*/ 	.word	0x000000ff
        /*065c*/ 	.word	0x00000000
        /*0660*/ 	.short	0x0101
        /*0662*/ 	.byte	0x04
	.zero		1


	//   ....[86]....
        /*0664*/ 	.word	0x00004850
        /*0668*/ 	.word	0x000000ff
        /*066c*/ 	.word	0x00000140
        /*0670*/ 	.short	0x010a
        /*0672*/ 	.byte	0x29
	.zero		1


	//   ....[87]....
        /*0674*/ 	.word	0x000048a0
        /*0678*/ 	.word	0x000000ff
        /*067c*/ 	.word	0x00000000
        /*0680*/ 	.short	0x0101
        /*0682*/ 	.byte	0x04
	.zero		1


	//   ....[88]....
        /*0684*/ 	.word	0x00004d40
        /*0688*/ 	.word	0x00000008
        /*068c*/ 	.word	0x000000c0
        /*0690*/ 	.short	0x010a
        /*0692*/ 	.byte	0xff
	.zero		1


	//   ....[89]....
        /*0694*/ 	.word	0x00004eb0
        /*0698*/ 	.word	0x00000000
        /*069c*/ 	.word	0x00000000
        /*06a0*/ 	.short	0x0101
        /*06a2*/ 	.byte	0xff
	.zero		1


	//   ....[90]....
        /*06a4*/ 	.word	0x00005380
        /*06a8*/ 	.word	0x000000ff
        /*06ac*/ 	.word	0x000000b8
        /*06b0*/ 	.short	0x010a
        /*06b2*/ 	.byte	0x15
	.zero		1


	//   ....[91]....
        /*06b4*/ 	.word	0x00005550
        /*06b8*/ 	.word	0x000000ff
        /*06bc*/ 	.word	0x00000098
        /*06c0*/ 	.short	0x010a
        /*06c2*/ 	.byte	0x04
	.zero		1


	//   ....[92]....
        /*06c4*/ 	.word	0x000057a0
        /*06c8*/ 	.word	0x000000ff
        /*06cc*/ 	.word	0x00000080
        /*06d0*/ 	.short	0x010b
        /*06d2*/ 	.byte	0x04
	.zero		1


	//   ....[93]....
        /*06d4*/ 	.word	0x000057b0
        /*06d8*/ 	.word	0x000000ff
        /*06dc*/ 	.word	0x00000000
        /*06e0*/ 	.short	0x0101
        /*06e2*/ 	.byte	0x07
	.zero		1


	//   ....[94]....
        /*06e4*/ 	.word	0x000057c0
        /*06e8*/ 	.word	0x000000ff
        /*06ec*/ 	.word	0x00000098
        /*06f0*/ 	.short	0x010a
        /*06f2*/ 	.byte	0x05
	.zero		1


	//   ....[95]....
        /*06f4*/ 	.word	0x00005a90
        /*06f8*/ 	.word	0x000000ff
        /*06fc*/ 	.word	0x00000080
        /*0700*/ 	.short	0x010b
        /*0702*/ 	.byte	0x05
	.zero		1


	//   ....[96]....
        /*0704*/ 	.word	0x00005aa0
        /*0708*/ 	.word	0x000000ff
        /*070c*/ 	.word	0x00000000
        /*0710*/ 	.short	0x0101
        /*0712*/ 	.byte	0x04
	.zero		1


	//   ....[97]....
        /*0714*/ 	.word	0x00005af0
        /*0718*/ 	.word	0x000000ff
        /*071c*/ 	.word	0x00000000
        /*0720*/ 	.short	0x010a
        /*0722*/ 	.byte	0x04
	.zero		1


	//   ....[98]....
        /*0724*/ 	.word	0x00005b80
        /*0728*/ 	.word	0x000000ff
        /*072c*/ 	.word	0x00000000
        /*0730*/ 	.short	0x010a
        /*0732*/ 	.byte	0x05
	.zero		1


	//   ....[99]....
        /*0734*/ 	.word	0x00005c20
        /*0738*/ 	.word	0x00000000
        /*073c*/ 	.word	0x00000000
        /*0740*/ 	.short	0x010a
        /*0742*/ 	.byte	0xff
	.zero		1


	//   ....[100]....
        /*0744*/ 	.word	0x00005f60
        /*0748*/ 	.word	0x00000000
        /*074c*/ 	.word	0x000000c0
        /*0750*/ 	.short	0x010a
        /*0752*/ 	.byte	0xff
	.zero		1


	//   ....[101]....
        /*0754*/ 	.word	0x00006030
        /*0758*/ 	.word	0x00000000
        /*075c*/ 	.word	0x00000000
        /*0760*/ 	.short	0x0101
        /*0762*/ 	.byte	0xff
	.zero		1


	//   ....[102]....
        /*0764*/ 	.word	0x00006c90
        /*0768*/ 	.word	0x00000000
        /*076c*/ 	.word	0x00000080
        /*0770*/ 	.short	0x010a
        /*0772*/ 	.byte	0xff
	.zero		1


	//   ....[103]....
        /*0774*/ 	.word	0x00006cc0
        /*0778*/ 	.word	0x00000035
        /*077c*/ 	.word	0x000000e0
        /*0780*/ 	.short	0x010a
        /*0782*/ 	.byte	0xff
	.zero		1


	//   ....[104]....
        /*0784*/ 	.word	0x00006dd0
        /*0788*/ 	.word	0x00000000
        /*078c*/ 	.word	0x00000080
        /*0790*/ 	.short	0x010a
        /*0792*/ 	.byte	0xff
	.zero		1


	//   ....[105]....
        /*0794*/ 	.word	0x00006ee0
        /*0798*/ 	.word	0x00000035
        /*079c*/ 	.word	0x000000e0
        /*07a0*/ 	.short	0x010a
        /*07a2*/ 	.byte	0xff
	.zero		1


	//   ....[106]....
        /*07a4*/ 	.word	0x00007700
        /*07a8*/ 	.word	0x00000000
        /*07ac*/ 	.word	0x00000000
        /*07b0*/ 	.short	0x0101
        /*07b2*/ 	.byte	0xff
	.zero		1


	//   ....[107]....
        /*07b4*/ 	.word	0x00007710
        /*07b8*/ 	.word	0x00000002
        /*07bc*/ 	.word	0x00000080
        /*07c0*/ 	.short	0x010a
        /*07c2*/ 	.byte	0xff
	.zero		1


	//   ....[108]....
        /*07c4*/ 	.word	0x000077d0
        /*07c8*/ 	.word	0x00000002
        /*07cc*/ 	.word	0x00000080
        /*07d0*/ 	.short	0x010a
        /*07d2*/ 	.byte	0xff
	.zero		1


	//   ....[109]....
        /*07d4*/ 	.word	0x00007a80
        /*07d8*/ 	.word	0x00000035
        /*07dc*/ 	.word	0x00000000
        /*07e0*/ 	.short	0x0101
        /*07e2*/ 	.byte	0xff
	.zero		1


	//   ....[110]....
        /*07e4*/ 	.word	0x00008100
        /*07e8*/ 	.word	0x00000000
        /*07ec*/ 	.word	0x00000000
        /*07f0*/ 	.short	0x0101
        /*07f2*/ 	.byte	0xff
	.zero		1


	//   ....[111]....
        /*07f4*/ 	.word	0x000083b0
        /*07f8*/ 	.word	0x000000ff
        /*07fc*/ 	.word	0x00000000
        /*0800*/ 	.short	0x0101
        /*0802*/ 	.byte	0x04
	.zero		1


	//   ....[112]....
        /*0804*/ 	.word	0x000083d0
        /*0808*/ 	.word	0x00000000
        /*080c*/ 	.word	0x00000130
        /*0810*/ 	.short	0x010a
        /*0812*/ 	.byte	0xff
	.zero		1


	//   ....[113]....
        /*0814*/ 	.word	0x00008430
        /*0818*/ 	.word	0x00000000
        /*081c*/ 	.word	0x00000040
        /*0820*/ 	.short	0x010a
        /*0822*/ 	.byte	0xff
	.zero		1


	//   ....[114]....
        /*0824*/ 	.word	0x00008490
        /*0828*/ 	.word	0x00000000
        /*082c*/ 	.word	0x00000040
        /*0830*/ 	.short	0x010a
        /*0832*/ 	.byte	0xff
	.zero		1


	//   ....[115]....
        /*0834*/ 	.word	0x000084e0
        /*0838*/ 	.word	0x00000003
        /*083c*/ 	.word	0x000000c0
        /*0840*/ 	.short	0x010a
        /*0842*/ 	.byte	0xff
	.zero		1


	//   ....[116]....
        /*0844*/ 	.word	0x00008540
        /*0848*/ 	.word	0x00000000
        /*084c*/ 	.word	0x00000000
        /*0850*/ 	.short	0x010a
        /*0852*/ 	.byte	0xff
	.zero		1


	//   ....[117]....
        /*0854*/ 	.word	0x000085a0
        /*0858*/ 	.word	0x00000000
        /*085c*/ 	.word	0x00000000
        /*0860*/ 	.short	0x010a
        /*0862*/ 	.byte	0xff
	.zero		1


	//   ....[118]....
        /*0864*/ 	.word	0x00008600
        /*0868*/ 	.word	0x00000000
        /*086c*/ 	.word	0x00000000
        /*0870*/ 	.short	0x010a
        /*0872*/ 	.byte	0xff
	.zero		1


	//   ....[119]....
        /*0874*/ 	.word	0x00008660
        /*0878*/ 	.word	0x00000000
        /*087c*/ 	.word	0x00000000
        /*0880*/ 	.short	0x010a
        /*0882*/ 	.byte	0xff
	.zero		1


	//   ....[120]....
        /*0884*/ 	.word	0x000086c0
        /*0888*/ 	.word	0x00000000
        /*088c*/ 	.word	0x00000000
        /*0890*/ 	.short	0x010a
        /*0892*/ 	.byte	0xff
	.zero		1


	//   ....[121]....
        /*0894*/ 	.word	0x00008720
        /*0898*/ 	.word	0x00000000
        /*089c*/ 	.word	0x00000000
        /*08a0*/ 	.short	0x010a
        /*08a2*/ 	.byte	0xff
	.zero		1


	//   ....[122]....
        /*08a4*/ 	.word	0x00008780
        /*08a8*/ 	.word	0x00000000
        /*08ac*/ 	.word	0x00000000
        /*08b0*/ 	.short	0x010a
        /*08b2*/ 	.byte	0xff
	.zero		1


	//   ....[123]....
        /*08b4*/ 	.word	0x000087d0
        /*08b8*/ 	.word	0x00000000
        /*08bc*/ 	.word	0x00000120
        /*08c0*/ 	.short	0x010a
        /*08c2*/ 	.byte	0xff
	.zero		1


	//   ....[124]....
        /*08c4*/ 	.word	0x00008830
        /*08c8*/ 	.word	0x00000000
        /*08cc*/ 	.word	0x000000d0
        /*08d0*/ 	.short	0x010a
        /*08d2*/ 	.byte	0xff
	.zero		1


	//   ....[125]....
        /*08d4*/ 	.word	0x00008880
        /*08d8*/ 	.word	0x00000000
        /*08dc*/ 	.word	0x000000c0
        /*08e0*/ 	.short	0x010a
        /*08e2*/ 	.byte	0xff
	.zero		1


	//   ....[126]....
        /*08e4*/ 	.word	0x000088e0
        /*08e8*/ 	.word	0x00000000
        /*08ec*/ 	.word	0x000000d0
        /*08f0*/ 	.short	0x010a
        /*08f2*/ 	.byte	0xff
	.zero		1


	//   ....[127]....
        /*08f4*/ 	.word	0x00008940
        /*08f8*/ 	.word	0x00000005
        /*08fc*/ 	.word	0x00000008
        /*0900*/ 	.short	0x010a
        /*0902*/ 	.byte	0xff
	.zero		1


	//   ....[128]....
        /*0904*/ 	.word	0x00008a20
        /*0908*/ 	.word	0x00000003
        /*090c*/ 	.word	0x00000008
        /*0910*/ 	.short	0x010a
        /*0912*/ 	.byte	0xff
	.zero		1


	//   ....[129]....
        /*0914*/ 	.word	0x00008a70
        /*0918*/ 	.word	0x00000000
        /*091c*/ 	.word	0x000000c0
        /*0920*/ 	.short	0x010a
        /*0922*/ 	.byte	0xff
	.zero		1


	//   ....[130]....
        /*0924*/ 	.word	0x00008ad0
        /*0928*/ 	.word	0x00000000
        /*092c*/ 	.word	0x00000100
        /*0930*/ 	.short	0x010a
        /*0932*/ 	.byte	0xff
	.zero		1


	//   ....[131]....
        /*0934*/ 	.word	0x00008b30
        /*0938*/ 	.word	0x00000000
        /*093c*/ 	.word	0x00000000
        /*0940*/ 	.short	0x010a
        /*0942*/ 	.byte	0xff
	.zero		1


	//   ....[132]....
        /*0944*/ 	.word	0x00008b90
        /*0948*/ 	.word	0x00000000
        /*094c*/ 	.word	0x00000000
        /*0950*/ 	.short	0x010a
        /*0952*/ 	.byte	0xff
	.zero		1


	//   ....[133]....
        /*0954*/ 	.word	0x00008bf0
        /*0958*/ 	.word	0x00000000
        /*095c*/ 	.word	0x00000000
        /*0960*/ 	.short	0x010a
        /*0962*/ 	.byte	0xff
	.zero		1


	//   ....[134]....
        /*0964*/ 	.word	0x00008c50
        /*0968*/ 	.word	0x00000000
        /*096c*/ 	.word	0x00000000
        /*0970*/ 	.short	0x010a
        /*0972*/ 	.byte	0xff
	.zero		1


	//   ....[135]....
        /*0974*/ 	.word	0x00008cb0
        /*0978*/ 	.word	0x00000000
        /*097c*/ 	.word	0x00000140
        /*0980*/ 	.short	0x010a
        /*0982*/ 	.byte	0xff
	.zero		1


	//   ....[136]....
        /*0984*/ 	.word	0x00008d00
        /*0988*/ 	.word	0x00000008
        /*098c*/ 	.word	0x000000c0
        /*0990*/ 	.short	0x010a
        /*0992*/ 	.byte	0xff
	.zero		1


	//   ....[137]....
        /*0994*/ 	.word	0x00008d60
        /*0998*/ 	.word	0x00000000
        /*099c*/ 	.word	0x000000b8
        /*09a0*/ 	.short	0x010a
        /*09a2*/ 	.byte	0xff
	.zero		1


	//   ....[138]....
        /*09a4*/ 	.word	0x00008dc0
        /*09a8*/ 	.word	0x00000000
        /*09ac*/ 	.word	0x00000098
        /*09b0*/ 	.short	0x010a
        /*09b2*/ 	.byte	0xff
	.zero		1


	//   ....[139]....
        /*09b4*/ 	.word	0x00008e20
        /*09b8*/ 	.word	0x00000002
        /*09bc*/ 	.word	0x00000098
        /*09c0*/ 	.short	0x010a
        /*09c2*/ 	.byte	0xff
	.zero		1


	//   ....[140]....
        /*09c4*/ 	.word	0x00008e80
        /*09c8*/ 	.word	0x00000000
        /*09cc*/ 	.word	0x00000000
        /*09d0*/ 	.short	0x010a
        /*09d2*/ 	.byte	0xff
	.zero		1


	//   ....[141]....
        /*09d4*/ 	.word	0x00008ee0
        /*09d8*/ 	.word	0x00000000
        /*09dc*/ 	.word	0x00000000
        /*09e0*/ 	.short	0x010a
        /*09e2*/ 	.byte	0xff
	.zero		1


	//   ....[142]....
        /*09e4*/ 	.word	0x00008f30
        /*09e8*/ 	.word	0x00000000
        /*09ec*/ 	.word	0x000000c0
        /*09f0*/ 	.short	0x010a
        /*09f2*/ 	.byte	0xff
	.zero		1


	//   ....[143]....
        /*09f4*/ 	.word	0x00008f80
        /*09f8*/ 	.word	0x00000000
        /*09fc*/ 	.word	0x00000080
        /*0a00*/ 	.short	0x010a
        /*0a02*/ 	.byte	0xff
	.zero		1


	//   ....[144]....
        /*0a04*/ 	.word	0x00008fd0
        /*0a08*/ 	.word	0x00000035
        /*0a0c*/ 	.word	0x000000e0
        /*0a10*/ 	.short	0x010a
        /*0a12*/ 	.byte	0xff
	.zero		1


	//   ....[145]....
        /*0a14*/ 	.word	0x00009020
        /*0a18*/ 	.word	0x00000002
        /*0a1c*/ 	.word	0x00000080
        /*0a20*/ 	.short	0x010a
        /*0a22*/ 	.byte	0xff
	.zero		1


	//----- nvinfo : EIATTR_NUM_MBARRIERS
	.align		4
.L_47:
        /*0a24*/ 	.byte	0x03, 0x38
        /*0a26*/ 	.short	0x0029


	//----- nvinfo : EIATTR_EXIT_INSTR_OFFSETS
	.align		4
        /*0a28*/ 	.byte	0x04, 0x1c
        /*0a2a*/ 	.short	(.L_49 - .L_48)


	//   ....[0]....
.L_48:
        /*0a2c*/ 	.word	0x00003040


	//   ....[1]....
        /*0a30*/ 	.word	0x00003530


	//   ....[2]....
        /*0a34*/ 	.word	0x00003590


	//   ....[3]....
        /*0a38*/ 	.word	0x00004ad0


	//   ....[4]....
        /*0a3c*/ 	.word	0x00005c50


	//   ....[5]....
        /*0a40*/ 	.word	0x00005c90


	//   ....[6]....
        /*0a44*/ 	.word	0x000082a0


	//   ....[7]....
        /*0a48*/ 	.word	0x00008320


	//   ....[8]....
        /*0a4c*/ 	.word	0x00008350


	//   ....[9]....
        /*0a50*/ 	.word	0x000083c0


	//----- nvinfo : EIATTR_MAX_THREADS
	.align		4
.L_49:
        /*0a54*/ 	.byte	0x04, 0x05
        /*0a56*/ 	.short	(.L_51 - .L_50)
.L_50:
        /*0a58*/ 	.word	0x00000100
        /*0a5c*/ 	.word	0x00000001
        /*0a60*/ 	.word	0x00000001


	//----- nvinfo : EIATTR_CRS_STACK_SIZE
	.align		4
.L_51:
        /*0a64*/ 	.byte	0x04, 0x1e
        /*0a66*/ 	.short	(.L_53 - .L_52)
.L_52:
        /*0a68*/ 	.word	0x00000000


	//----- nvinfo : EIATTR_CBANK_PARAM_SIZE
	.align		4
.L_53:
        /*0a6c*/ 	.byte	0x03, 0x19
        /*0a6e*/ 	.short	0x0800


	//----- nvinfo : EIATTR_PARAM_CBANK
	.align		4
        /*0a70*/ 	.byte	0x04, 0x0a
        /*0a72*/ 	.short	(.L_55 - .L_54)
	.align		4
.L_54:
        /*0a74*/ 	.word	index@(.nv.constant0._ZN7cutlass13device_kernelINS_4gemm6kernel13GemmUniversalIN4cute5tupleIJiiiiEEENS1_10collective13CollectiveMmaINS1_35MainloopSm100TmaUmmaWarpSpecializedILi8ELi2ELi4ENS5_IJNS4_1CILi8EEENSA_ILi1EEESC_EEEEENS5_IJNSA_ILi128EEENSA_ILi64EEESF_EEENS_6half_tENS5_IJlSC_lEEESI_SJ_NS4_8TiledMMAINS4_8MMA_AtomIJNS4_26SM100_MMA_F16BF16_2x1SM_SSISI_SI_fLi128ELi64ELNS4_4UMMA5MajorE0ELSO_0ELNSN_7ScaleInE0ELSP_0EEEEEENS4_6LayoutINS5_IJSC_SC_SC_EEENS5_IJNSA_ILi0EEESU_SU_EEEEENS5_IJNS4_10UnderscoreESX_SX_EEEEENS4_18SM100_TMA_2SM_LOADENS4_14ComposedLayoutINS4_7SwizzleILi3ELi4ELi3EEENS4_18smem_ptr_flag_bitsILi16EEENSS_INS5_IJSB_SG_EEENS5_IJSG_SC_EEEEEEEvNS4_8identityENS4_28SM100_TMA_2SM_LOAD_MULTICASTES19_vS1A_EENS_8epilogue10collective18CollectiveEpilogueINS1D_23Sm100TmaWarpSpecializedILi3ELi2ELi16ELb1ELb0EEEJNS5_IJSG_SG_SF_EEENS5_IJNSS_ISG_SC_EENSS_INS5_IJNSA_ILi16EEENSA_ILi2EEEEEENS5_IJSC_NSA_ILi32EEEEEEEEEEESI_SJ_SI_SJ_NS1D_6fusion15FusionCallbacksIS1H_NS1R_17LinearCombinationISI_fSI_fLNS_15FloatRoundStyleE2EEES1I_S1Q_JEEENS4_5SM1004TMEM4LOAD26SM100_TMEM_LOAD_32dp32b16xENS4_13SM90_TMA_LOADENS11_INS12_ILi1ELi4ELi3EEES15_NSS_INS5_IJSB_S1K_EEENS5_IJS1K_SC_EEEEEEENS4_39AutoVectorizingCopyWithAssumedAlignmentILi128EEENS4_14SM90_TMA_STOREES26_S28_S28_EEEvvEEEEvNT_6ParamsE)
        /*0a78*/ 	.short	0x0380
        /*0a7a*/ 	.short	0x0800


	//----- nvinfo : EIATTR_SW_WAR
	.align		4
.L_55:
        /*0a7c*/ 	.byte	0x04, 0x36
        /*0a7e*/ 	.short	(.L_57 - .L_56)
.L_56:
        /*0a80*/ 	.word	0x00000008
.L_57:


//--------------------- .nv.callgraph             --------------------------
	.section	.nv.callgraph,"",@"SHT_CUDA_CALLGRAPH"
	.align	4
	.sectionentsize	8
	.align		4
        /*0000*/ 	.word	0x00000000
	.align		4
        /*0004*/ 	.word	0xffffffff
	.align		4
        /*0008*/ 	.word	index@(_ZN7cutlass13device_kernelINS_4gemm6kernel13GemmUniversalIN4cute5tupleIJiiiiEEENS1_10collective13CollectiveMmaINS1_35MainloopSm100TmaUmmaWarpSpecializedILi8ELi2ELi4ENS5_IJNS4_1CILi8EEENSA_ILi1EEESC_EEEEENS5_IJNSA_ILi128EEENSA_ILi64EEESF_EEENS_6half_tENS5_IJlSC_lEEESI_SJ_NS4_8TiledMMAINS4_8MMA_AtomIJNS4_26SM100_MMA_F16BF16_2x1SM_SSISI_SI_fLi128ELi64ELNS4_4UMMA5MajorE0ELSO_0ELNSN_7ScaleInE0ELSP_0EEEEEENS4_6LayoutINS5_IJSC_SC_SC_EEENS5_IJNSA_ILi0EEESU_SU_EEEEENS5_IJNS4_10UnderscoreESX_SX_EEEEENS4_18SM100_TMA_2SM_LOADENS4_14ComposedLayoutINS4_7SwizzleILi3ELi4ELi3EEENS4_18smem_ptr_flag_bitsILi16EEENSS_INS5_IJSB_SG_EEENS5_IJSG_SC_EEEEEEEvNS4_8identityENS4_28SM100_TMA_2SM_LOAD_MULTICASTES19_vS1A_EENS_8epilogue10collective18CollectiveEpilogueINS1D_23Sm100TmaWarpSpecializedILi3ELi2ELi16ELb1ELb0EEEJNS5_IJSG_SG_SF_EEENS5_IJNSS_ISG_SC_EENSS_INS5_IJNSA_ILi16EEENSA_ILi2EEEEEENS5_IJSC_NSA_ILi32EEEEEEEEEEESI_SJ_SI_SJ_NS1D_6fusion15FusionCallbacksIS1H_NS1R_17LinearCombinationISI_fSI_fLNS_15FloatRoundStyleE2EEES1I_S1Q_JEEENS4_5SM1004TMEM4LOAD26SM100_TMEM_LOAD_32dp32b16xENS4_13SM90_TMA_LOADENS11_INS12_ILi1ELi4ELi3EEES15_NSS_INS5_IJSB_S1K_EEENS5_IJS1K_SC_EEEEEEENS4_39AutoVectorizingCopyWithAssumedAlignmentILi128EEENS4_14SM90_TMA_STOREES26_S28_S28_EEEvvEEEEvNT_6ParamsE)
	.align		4
        /*000c*/ 	.word	index@(__assertfail)
	.align		4
        /*0010*/ 	.word	0x00000000
	.align		4
        /*0014*/ 	.word	0xfffffffe
	.align		4
        /*0018*/ 	.word	0x00000000
	.align		4
        /*001c*/ 	.word	0xfffffffd
	.align		4
        /*0020*/ 	.word	0x00000000
	.align		4
        /*0024*/ 	.word	0xfffffffc


//--------------------- .nv.constant4             --------------------------
	.section	.nv.constant4,"a",@progbits
	.align	8
	.align		8
.nv.constant4:
        /*0000*/ 	.dword	__assertfail
	.align		8
        /*0008*/ 	.dword	__unnamed_1
	.align		8
        /*0010*/ 	.dword	__unnamed_2
	.align		8
        /*0018*/ 	.dword	_ZN40_INTERNAL_577a5677_4_k_cu_2937edb4_275854cuda3std3__45__cpo5beginE
	.align		8
        /*0020*/ 	.dword	_ZN40_INTERNAL_577a5677_4_k_cu_2937edb4_275854cuda3std3__45__cpo3endE
	.align		8
        /*0028*/ 	.dword	_ZN40_INTERNAL_577a5677_4_k_cu_2937edb4_275854cuda3std3__45__cpo6cbeginE
	.align		8
        /*0030*/ 	.dword	_ZN40_INTERNAL_577a5677_4_k_cu_2937edb4_275854cuda3std3__45__cpo4cendE
	.align		8
        /*0038*/ 	.dword	_ZN40_INTERNAL_577a5677_4_k_cu_2937edb4_275854cuda3std3__442_GLOBAL__N__577a5677_4_k_cu_2937edb4_275856ignoreE
	.align		8
        /*0040*/ 	.dword	_ZN40_INTERNAL_577a5677_4_k_cu_2937edb4_275854cuda3std3__419piecewise_constructE
	.align		8
        /*0048*/ 	.dword	_ZN40_INTERNAL_577a5677_4_k_cu_2937edb4_275854cuda3std3__48in_placeE
	.align		8
        /*0050*/ 	.dword	_ZN40_INTERNAL_577a5677_4_k_cu_2937edb4_275854cuda3std6ranges3__45__cpo4swapE
	.align		8
        /*0058*/ 	.dword	_ZN40_INTERNAL_577a5677_4_k_cu_2937edb4_275854cuda3std6ranges3__45__cpo9iter_moveE
	.align		8
        /*0060*/ 	.dword	_ZN40_INTERNAL_577a5677_4_k_cu_2937edb4_275854cute7productE
	.align		8
        /*0068*/ 	.dword	_ZN40_INTERNAL_577a5677_4_k_cu_2937edb4_275854cute1_E
	.align		8
        /*0070*/ 	.dword	$str$25
	.align		8
        /*0078*/ 	.dword	$str$26
	.align		8
        /*0080*/ 	.dword	$str$27
	.align		8
        /*0088*/ 	.dword	$str$28


//--------------------- .text._ZN7cutlass13device_kernelINS_4gemm6kernel13GemmUniversalIN4cute5tupleIJiiiiEEENS1_10collective13CollectiveMmaINS1_35MainloopSm100TmaUmmaWarpSpecializedILi8ELi2ELi4ENS5_IJNS4_1CILi8EEENSA_ILi1EEESC_EEEEENS5_IJNSA_ILi128EEENSA_ILi64EEESF_EEENS_6half_tENS5_IJlSC_lEEESI_SJ_NS4_8TiledMMAINS4_8MMA_AtomIJNS4_26SM100_MMA_F16BF16_2x1SM_SSISI_SI_fLi128ELi64ELNS4_4UMMA5MajorE0ELSO_0ELNSN_7ScaleInE0ELSP_0EEEEEENS4_6LayoutINS5_IJSC_SC_SC_EEENS5_IJNSA_ILi0EEESU_SU_EEEEENS5_IJNS4_10UnderscoreESX_SX_EEEEENS4_18SM100_TMA_2SM_LOADENS4_14ComposedLayoutINS4_7SwizzleILi3ELi4ELi3EEENS4_18smem_ptr_flag_bitsILi16EEENSS_INS5_IJSB_SG_EEENS5_IJSG_SC_EEEEEEEvNS4_8identityENS4_28SM100_TMA_2SM_LOAD_MULTICASTES19_vS1A_EENS_8epilogue10collective18CollectiveEpilogueINS1D_23Sm100TmaWarpSpecializedILi3ELi2ELi16ELb1ELb0EEEJNS5_IJSG_SG_SF_EEENS5_IJNSS_ISG_SC_EENSS_INS5_IJNSA_ILi16EEENSA_ILi2EEEEEENS5_IJSC_NSA_ILi32EEEEEEEEEEESI_SJ_SI_SJ_NS1D_6fusion15FusionCallbacksIS1H_NS1R_17LinearCombinationISI_fSI_fLNS_15FloatRoundStyleE2EEES1I_S1Q_JEEENS4_5SM1004TMEM4LOAD26SM100_TMEM_LOAD_32dp32b16xENS4_13SM90_TMA_LOADENS11_INS12_ILi1ELi4ELi3EEES15_NSS_INS5_IJSB_S1K_EEENS5_IJS1K_SC_EEEEEEENS4_39AutoVectorizingCopyWithAssumedAlignmentILi128EEENS4_14SM90_TMA_STOREES26_S28_S28_EEEvvEEEEvNT_6ParamsE --------------------------
	.section	.text._ZN7cutlass13device_kernelINS_4gemm6kernel13GemmUniversalIN4cute5tupleIJiiiiEEENS1_10collective13CollectiveMmaINS1_35MainloopSm100TmaUmmaWarpSpecializedILi8ELi2ELi4ENS5_IJNS4_1CILi8EEENSA_ILi1EEESC_EEEEENS5_IJNSA_ILi128EEENSA_ILi64EEESF_EEENS_6half_tENS5_IJlSC_lEEESI_SJ_NS4_8TiledMMAINS4_8MMA_AtomIJNS4_26SM100_MMA_F16BF16_2x1SM_SSISI_SI_fLi128ELi64ELNS4_4UMMA5MajorE0ELSO_0ELNSN_7ScaleInE0ELSP_0EEEEEENS4_6LayoutINS5_IJSC_SC_SC_EEENS5_IJNSA_ILi0EEESU_SU_EEEEENS5_IJNS4_10UnderscoreESX_SX_EEEEENS4_18SM100_TMA_2SM_LOADENS4_14ComposedLayoutINS4_7SwizzleILi3ELi4ELi3EEENS4_18smem_ptr_flag_bitsILi16EEENSS_INS5_IJSB_SG_EEENS5_IJSG_SC_EEEEEEEvNS4_8identityENS4_28SM100_TMA_2SM_LOAD_MULTICASTES19_vS1A_EENS_8epilogue10collective18CollectiveEpilogueINS1D_23Sm100TmaWarpSpecializedILi3ELi2ELi16ELb1ELb0EEEJNS5_IJSG_SG_SF_EEENS5_IJNSS_ISG_SC_EENSS_INS5_IJNSA_ILi16EEENSA_ILi2EEEEEENS5_IJSC_NSA_ILi32EEEEEEEEEEESI_SJ_SI_SJ_NS1D_6fusion15FusionCallbacksIS1H_NS1R_17LinearCombinationISI_fSI_fLNS_15FloatRoundStyleE2EEES1I_S1Q_JEEENS4_5SM1004TMEM4LOAD26SM100_TMEM_LOAD_32dp32b16xENS4_13SM90_TMA_LOADENS11_INS12_ILi1ELi4ELi3EEES15_NSS_INS5_IJSB_S1K_EEENS5_IJS1K_SC_EEEEEEENS4_39AutoVectorizingCopyWithAssumedAlignmentILi128EEENS4_14SM90_TMA_STOREES26_S28_S28_EEEvvEEEEvNT_6ParamsE,"ax",@progbits
	.align	128
.text._ZN7cutlass13device_kernelINS_4gemm6kernel13GemmUniversalIN4cute5tupleIJiiiiEEENS1_10collective13CollectiveMmaINS1_35MainloopSm100TmaUmmaWarpSpecializedILi8ELi2ELi4ENS5_IJNS4_1CILi8EEENSA_ILi1EEESC_EEEEENS5_IJNSA_ILi128EEENSA_ILi64EEESF_EEENS_6half_tENS5_IJlSC_lEEESI_SJ_NS4_8TiledMMAINS4_8MMA_AtomIJNS4_26SM100_MMA_F16BF16_2x1SM_SSISI_SI_fLi128ELi64ELNS4_4UMMA5MajorE0ELSO_0ELNSN_7ScaleInE0ELSP_0EEEEEENS4_6LayoutINS5_IJSC_SC_SC_EEENS5_IJNSA_ILi0EEESU_SU_EEEEENS5_IJNS4_10UnderscoreESX_SX_EEEEENS4_18SM100_TMA_2SM_LOADENS4_14ComposedLayoutINS4_7SwizzleILi3ELi4ELi3EEENS4_18smem_ptr_flag_bitsILi16EEENSS_INS5_IJSB_SG_EEENS5_IJSG_SC_EEEEEEEvNS4_8identityENS4_28SM100_TMA_2SM_LOAD_MULTICASTES19_vS1A_EENS_8epilogue10collective18CollectiveEpilogueINS1D_23Sm100TmaWarpSpecializedILi3ELi2ELi16ELb1ELb0EEEJNS5_IJSG_SG_SF_EEENS5_IJNSS_ISG_SC_EENSS_INS5_IJNSA_ILi16EEENSA_ILi2EEEEEENS5_IJSC_NSA_ILi32EEEEEEEEEEESI_SJ_SI_SJ_NS1D_6fusion15FusionCallbacksIS1H_NS1R_17LinearCombinationISI_fSI_fLNS_15FloatRoundStyleE2EEES1I_S1Q_JEEENS4_5SM1004TMEM4LOAD26SM100_TMEM_LOAD_32dp32b16xENS4_13SM90_TMA_LOADENS11_INS12_ILi1ELi4ELi3EEES15_NSS_INS5_IJSB_S1K_EEENS5_IJS1K_SC_EEEEEEENS4_39AutoVectorizingCopyWithAssumedAlignmentILi128EEENS4_14SM90_TMA_STOREES26_S28_S28_EEEvvEEEEvNT_6ParamsE:
        .type           _ZN7cutlass13device_kernelINS_4gemm6kernel13GemmUniversalIN4cute5tupleIJiiiiEEENS1_10collective13CollectiveMmaINS1_35MainloopSm100TmaUmmaWarpSpecializedILi8ELi2ELi4ENS5_IJNS4_1CILi8EEENSA_ILi1EEESC_EEEEENS5_IJNSA_ILi128EEENSA_ILi64EEESF_EEENS_6half_tENS5_IJlSC_lEEESI_SJ_NS4_8TiledMMAINS4_8MMA_AtomIJNS4_26SM100_MMA_F16BF16_2x1SM_SSISI_SI_fLi128ELi64ELNS4_4UMMA5MajorE0ELSO_0ELNSN_7ScaleInE0ELSP_0EEEEEENS4_6LayoutINS5_IJSC_SC_SC_EEENS5_IJNSA_ILi0EEESU_SU_EEEEENS5_IJNS4_10UnderscoreESX_SX_EEEEENS4_18SM100_TMA_2SM_LOADENS4_14ComposedLayoutINS4_7SwizzleILi3ELi4ELi3EEENS4_18smem_ptr_flag_bitsILi16EEENSS_INS5_IJSB_SG_EEENS5_IJSG_SC_EEEEEEEvNS4_8identityENS4_28SM100_TMA_2SM_LOAD_MULTICASTES19_vS1A_EENS_8epilogue10collective18CollectiveEpilogueINS1D_23Sm100TmaWarpSpecializedILi3ELi2ELi16ELb1ELb0EEEJNS5_IJSG_SG_SF_EEENS5_IJNSS_ISG_SC_EENSS_INS5_IJNSA_ILi16EEENSA_ILi2EEEEEENS5_IJSC_NSA_ILi32EEEEEEEEEEESI_SJ_SI_SJ_NS1D_6fusion15FusionCallbacksIS1H_NS1R_17LinearCombinationISI_fSI_fLNS_15FloatRoundStyleE2EEES1I_S1Q_JEEENS4_5SM1004TMEM4LOAD26SM100_TMEM_LOAD_32dp32b16xENS4_13SM90_TMA_LOADENS11_INS12_ILi1ELi4ELi3EEES15_NSS_INS5_IJSB_S1K_EEENS5_IJS1K_SC_EEEEEEENS4_39AutoVectorizingCopyWithAssumedAlignmentILi128EEENS4_14SM90_TMA_STOREES26_S28_S28_EEEvvEEEEvNT_6ParamsE,@function
        .size           _ZN7cutlass13device_kernelINS_4gemm6kernel13GemmUniversalIN4cute5tupleIJiiiiEEENS1_10collective13CollectiveMmaINS1_35MainloopSm100TmaUmmaWarpSpecializedILi8ELi2ELi4ENS5_IJNS4_1CILi8EEENSA_ILi1EEESC_EEEEENS5_IJNSA_ILi128EEENSA_ILi64EEESF_EEENS_6half_tENS5_IJlSC_lEEESI_SJ_NS4_8TiledMMAINS4_8MMA_AtomIJNS4_26SM100_MMA_F16BF16_2x1SM_SSISI_SI_fLi128ELi64ELNS4_4UMMA5MajorE0ELSO_0ELNSN_7ScaleInE0ELSP_0EEEEEENS4_6LayoutINS5_IJSC_SC_SC_EEENS5_IJNSA_ILi0EEESU_SU_EEEEENS5_IJNS4_10UnderscoreESX_SX_EEEEENS4_18SM100_TMA_2SM_LOADENS4_14ComposedLayoutINS4_7SwizzleILi3ELi4ELi3EEENS4_18smem_ptr_flag_bitsILi16EEENSS_INS5_IJSB_SG_EEENS5_IJSG_SC_EEEEEEEvNS4_8identityENS4_28SM100_TMA_2SM_LOAD_MULTICASTES19_vS1A_EENS_8epilogue10collective18CollectiveEpilogueINS1D_23Sm100TmaWarpSpecializedILi3ELi2ELi16ELb1ELb0EEEJNS5_IJSG_SG_SF_EEENS5_IJNSS_ISG_SC_EENSS_INS5_IJNSA_ILi16EEENSA_ILi2EEEEEENS5_IJSC_NSA_ILi32EEEEEEEEEEESI_SJ_SI_SJ_NS1D_6fusion15FusionCallbacksIS1H_NS1R_17LinearCombinationISI_fSI_fLNS_15FloatRoundStyleE2EEES1I_S1Q_JEEENS4_5SM1004TMEM4LOAD26SM100_TMEM_LOAD_32dp32b16xENS4_13SM90_TMA_LOADENS11_INS12_ILi1ELi4ELi3EEES15_NSS_INS5_IJSB_S1K_EEENS5_IJS1K_SC_EEEEEEENS4_39AutoVectorizingCopyWithAssumedAlignmentILi128EEENS4_14SM90_TMA_STOREES26_S28_S28_EEEvvEEEEvNT_6ParamsE,(.L_x_189 - _ZN7cutlass13device_kernelINS_4gemm6kernel13GemmUniversalIN4cute5tupleIJiiiiEEENS1_10collective13CollectiveMmaINS1_35MainloopSm100TmaUmmaWarpSpecializedILi8ELi2ELi4ENS5_IJNS4_1CILi8EEENSA_ILi1EEESC_EEEEENS5_IJNSA_ILi128EEENSA_ILi64EEESF_EEENS_6half_tENS5_IJlSC_lEEESI_SJ_NS4_8TiledMMAINS4_8MMA_AtomIJNS4_26SM100_MMA_F16BF16_2x1SM_SSISI_SI_fLi128ELi64ELNS4_4UMMA5MajorE0ELSO_0ELNSN_7ScaleInE0ELSP_0EEEEEENS4_6LayoutINS5_IJSC_SC_SC_EEENS5_IJNSA_ILi0EEESU_SU_EEEEENS5_IJNS4_10UnderscoreESX_SX_EEEEENS4_18SM100_TMA_2SM_LOADENS4_14ComposedLayoutINS4_7SwizzleILi3ELi4ELi3EEENS4_18smem_ptr_flag_bitsILi16EEENSS_INS5_IJSB_SG_EEENS5_IJSG_SC_EEEEEEEvNS4_8identityENS4_28SM100_TMA_2SM_LOAD_MULTICASTES19_vS1A_EENS_8epilogue10collective18CollectiveEpilogueINS1D_23Sm100TmaWarpSpecializedILi3ELi2ELi16ELb1ELb0EEEJNS5_IJSG_SG_SF_EEENS5_IJNSS_ISG_SC_EENSS_INS5_IJNSA_ILi16EEENSA_ILi2EEEEEENS5_IJSC_NSA_ILi32EEEEEEEEEEESI_SJ_SI_SJ_NS1D_6fusion15FusionCallbacksIS1H_NS1R_17LinearCombinationISI_fSI_fLNS_15FloatRoundStyleE2EEES1I_S1Q_JEEENS4_5SM1004TMEM4LOAD26SM100_TMEM_LOAD_32dp32b16xENS4_13SM90_TMA_LOADENS11_INS12_ILi1ELi4ELi3EEES15_NSS_INS5_IJSB_S1K_EEENS5_IJS1K_SC_EEEEEEENS4_39AutoVectorizingCopyWithAssumedAlignmentILi128EEENS4_14SM90_TMA_STOREES26_S28_S28_EEEvvEEEEvNT_6ParamsE)
        .other          _ZN7cutlass13device_kernelINS_4gemm6kernel13GemmUniversalIN4cute5tupleIJiiiiEEENS1_10collective13CollectiveMmaINS1_35MainloopSm100TmaUmmaWarpSpecializedILi8ELi2ELi4ENS5_IJNS4_1CILi8EEENSA_ILi1EEESC_EEEEENS5_IJNSA_ILi128EEENSA_ILi64EEESF_EEENS_6half_tENS5_IJlSC_lEEESI_SJ_NS4_8TiledMMAINS4_8MMA_AtomIJNS4_26SM100_MMA_F16BF16_2x1SM_SSISI_SI_fLi128ELi64ELNS4_4UMMA5MajorE0ELSO_0ELNSN_7ScaleInE0ELSP_0EEEEEENS4_6LayoutINS5_IJSC_SC_SC_EEENS5_IJNSA_ILi0EEESU_SU_EEEEENS5_IJNS4_10UnderscoreESX_SX_EEEEENS4_18SM100_TMA_2SM_LOADENS4_14ComposedLayoutINS4_7SwizzleILi3ELi4ELi3EEENS4_18smem_ptr_flag_bitsILi16EEENSS_INS5_IJSB_SG_EEENS5_IJSG_SC_EEEEEEEvNS4_8identityENS4_28SM100_TMA_2SM_LOAD_MULTICASTES19_vS1A_EENS_8epilogue10collective18CollectiveEpilogueINS1D_23Sm100TmaWarpSpecializedILi3ELi2ELi16ELb1ELb0EEEJNS5_IJSG_SG_SF_EEENS5_IJNSS_ISG_SC_EENSS_INS5_IJNSA_ILi16EEENSA_ILi2EEEEEENS5_IJSC_NSA_ILi32EEEEEEEEEEESI_SJ_SI_SJ_NS1D_6fusion15FusionCallbacksIS1H_NS1R_17LinearCombinationISI_fSI_fLNS_15FloatRoundStyleE2EEES1I_S1Q_JEEENS4_5SM1004TMEM4LOAD26SM100_TMEM_LOAD_32dp32b16xENS4_13SM90_TMA_LOADENS11_INS12_ILi1ELi4ELi3EEES15_NSS_INS5_IJSB_S1K_EEENS5_IJS1K_SC_EEEEEEENS4_39AutoVectorizingCopyWithAssumedAlignmentILi128EEENS4_14SM90_TMA_STOREES26_S28_S28_EEEvvEEEEvNT_6ParamsE,@"STO_CUDA_ENTRY STV_DEFAULT"
_ZN7cutlass13device_kernelINS_4gemm6kernel13GemmUniversalIN4cute5tupleIJiiiiEEENS1_10collective13CollectiveMmaINS1_35MainloopSm100TmaUmmaWarpSpecializedILi8ELi2ELi4ENS5_IJNS4_1CILi8EEENSA_ILi1EEESC_EEEEENS5_IJNSA_ILi128EEENSA_ILi64EEESF_EEENS_6half_tENS5_IJlSC_lEEESI_SJ_NS4_8TiledMMAINS4_8MMA_AtomIJNS4_26SM100_MMA_F16BF16_2x1SM_SSISI_SI_fLi128ELi64ELNS4_4UMMA5MajorE0ELSO_0ELNSN_7ScaleInE0ELSP_0EEEEEENS4_6LayoutINS5_IJSC_SC_SC_EEENS5_IJNSA_ILi0EEESU_SU_EEEEENS5_IJNS4_10UnderscoreESX_SX_EEEEENS4_18SM100_TMA_2SM_LOADENS4_14ComposedLayoutINS4_7SwizzleILi3ELi4ELi3EEENS4_18smem_ptr_flag_bitsILi16EEENSS_INS5_IJSB_SG_EEENS5_IJSG_SC_EEEEEEEvNS4_8identityENS4_28SM100_TMA_2SM_LOAD_MULTICASTES19_vS1A_EENS_8epilogue10collective18CollectiveEpilogueINS1D_23Sm100TmaWarpSpecializedILi3ELi2ELi16ELb1ELb0EEEJNS5_IJSG_SG_SF_EEENS5_IJNSS_ISG_SC_EENSS_INS5_IJNSA_ILi16EEENSA_ILi2EEEEEENS5_IJSC_NSA_ILi32EEEEEEEEEEESI_SJ_SI_SJ_NS1D_6fusion15FusionCallbacksIS1H_NS1R_17LinearCombinationISI_fSI_fLNS_15FloatRoundStyleE2EEES1I_S1Q_JEEENS4_5SM1004TMEM4LOAD26SM100_TMEM_LOAD_32dp32b16xENS4_13SM90_TMA_LOADENS11_INS12_ILi1ELi4ELi3EEES15_NSS_INS5_IJSB_S1K_EEENS5_IJS1K_SC_EEEEEEENS4_39AutoVectorizingCopyWithAssumedAlignmentILi128EEENS4_14SM90_TMA_STOREES26_S28_S28_EEEvvEEEEvNT_6ParamsE:
[----:B------:R-:W1:Y:S01]  /*0000*/  LDC R1, c[0x0][0x37c] ;  /* 0x0000df00ff017b82 */ /* 0x000e620000000800 */
[----:B------:R-:W2:Y:S01]  /*0010*/  S2R R58, SR_TID.X ;  /* 0x00000000003a7919 */ /* 0x000ea20000002100 */
[----:B------:R-:W3:Y:S06]  /*0020*/  LDCU.64 UR8, c[0x0][0x890] ;  /* 0x00011200ff0877ac */ /* 0x000eec0008000a00 */
[----:B------:R-:W4:Y:S01]  /*0030*/  S2UR UR55, SR_CgaCtaId ;  /* 0x00000000003779c3 */ /* 0x000f220000008800 */
[----:B------:R-:W-:Y:S02]  /*0040*/  PRMT R46, RZ, 0x7610, R46 ;  /* 0x00007610ff2e7816 */ /* 0x000fe4000000002e */
[----:B------:R-:W-:Y:S01]  /*0050*/  ELECT P1, URZ, PT ;  /* 0x0000000000ff782f */ /* 0x000fe20003820000 */
[----:B---3--:R-:W-:-:S04]  /*0060*/  UISETP.NE.U32.AND UP0, UPT, UR8, URZ, UPT ;  /* 0x000000ff0800728c */ /* 0x008fc8000bf05070 */
[----:B------:R-:W-:Y:S02]  /*0070*/  UISETP.NE.AND.EX UP0, UPT, UR9, URZ, UPT, UP0 ;  /* 0x000000ff0900728c */ /* 0x000fe4000bf05300 */
[----:B----4-:R-:W-:Y:S02]  /*0080*/  ULOP3.LUT UR68, UR55, 0x1, URZ, 0xc0, !UPT ;  /* 0x0000000137447892 */ /* 0x010fe4000f8ec0ff */
[----:B------:R-:W-:Y:S01]  /*0090*/  ULOP3.LUT UR69, UR55, 0x1, URZ, 0x3c, !UPT ;  /* 0x0000000137457892 */ /* 0x000fe2000f8e3cff */
[----:B--2---:R-:W-:-:S05]  /*00a0*/  SHF.R.U32.HI R47, RZ, 0x5, R58 ;  /* 0x00000005ff2f7819 */ /* 0x004fca000001163a */
[----:B------:R-:W2:Y:S02]  /*00b0*/  SHFL.IDX PT, R0, R47, RZ, 0x1f ;  /* 0x00001fff2f007589 */ /* 0x000ea400000e0000 */
[----:B--2---:R-:W-:Y:S01]  /*00c0*/  R2UR UR20, R0 ;  /* 0x00000000001472ca */ /* 0x004fe200000e0000 */
[----:B-1----:R-:W-:-:S14]  /*00d0*/  BRA.U UP0, `(.L_x_0) ;  /* 0x0000000100307547 */ /* 0x002fdc000b800000 */
[----:B------:R-:W1:Y:S02]  /*00e0*/  LDCU.64 UR4, c[0x0][0x888] ;  /* 0x00011100ff0477ac */ /* 0x000e640008000a00 */
[----:B-1----:R-:W-:-:S04]  /*00f0*/  UISETP.NE.U32.AND UP0, UPT, UR4, URZ, UPT ;  /* 0x000000ff0400728c */ /* 0x002fc8000bf05070 */
[----:B------:R-:W-:-:S09]  /*0100*/  UISETP.NE.AND.EX UP0, UPT, UR5, URZ, UPT, UP0 ;  /* 0x000000ff0500728c */ /* 0x000fd2000bf05300 */
[----:B------:R-:W-:Y:S05]  /*0110*/  BRA.U !UP0, `(.L_x_1) ;  /* 0x0000000108147547 */ /* 0x000fea000b800000 */
[----:B------:R-:W1:Y:S01]  /*0120*/  LDC.64 R26, c[0x0][0x888] ;  /* 0x00022200ff1a7b82 */ /* 0x000e620000000a00 */
[----:B------:R-:W1:Y:S02]  /*0130*/  LDCU.64 UR4, c[0x0][0x358] ;  /* 0x00006b00ff0477ac */ /* 0x000e640008000a00 */
[----:B-1----:R1:W5:Y:S01]  /*0140*/  LDG.E R26, desc[UR4][R26.64] ;  /* 0x000000041a1a7981 */ /* 0x002362000c1e1900 */
[----:B------:R-:W-:Y:S01]  /*0150*/  HFMA2 R46, -RZ, RZ, 0, 5.9604644775390625e-08 ;  /* 0x00000001ff2e7431 */ /* 0x000fe200000001ff */
[----:B------:R-:W-:Y:S05]  /*0160*/  BRA `(.L_x_0) ;  /* 0x00000000000c7947 */ /* 0x000fea0003800000 */
.L_x_1:
[----:B------:R-:W1:Y:S01]  /*0170*/  LDCU UR4, c[0x0][0x880] ;  /* 0x00011000ff0477ac */ /* 0x000e620008000800 */
[----:B------:R-:W-:Y:S01]  /*0180*/  HFMA2 R46, -RZ, RZ, 0, 5.9604644775390625e-08 ;  /* 0x00000001ff2e7431 */ /* 0x000fe200000001ff */
[----:B-1----:R-:W-:-:S07]  /*0190*/  MOV R26, UR4 ;  /* 0x00000004001a7c02 */ /* 0x002fce0008000f00 */
.L_x_0:
[----:B------:R-:W2:Y:S02]  /*01a0*/  LDCU.64 UR4, c[0x0][0x8b0] ;  /* 0x00011600ff0477ac */ /* 0x000ea40008000a00 */
[----:B--2---:R-:W-:-:S04]  /*01b0*/  UISETP.NE.U32.AND UP0, UPT, UR4, URZ, UPT ;  /* 0x000000ff0400728c */ /* 0x004fc8000bf05070 */
[----:B------:R-:W-:-:S09]  /*01c0*/  UISETP.NE.AND.EX UP0, UPT, UR5, URZ, UPT, UP0 ;  /* 0x000000ff0500728c */ /* 0x000fd2000bf05300 */
[----:B------:R-:W-:Y:S05]  /*01d0*/  BRA.U UP0, `(.L_x_2) ;  /* 0x0000000100287547 */ /* 0x000fea000b800000 */
[----:B------:R-:W2:Y:S02]  /*01e0*/  LDCU.64 UR4, c[0x0][0x8a8] ;  /* 0x00011500ff0477ac */ /* 0x000ea40008000a00 */
[----:B--2---:R-:W-:-:S04]  /*01f0*/  UISETP.NE.U32.AND UP0, UPT, UR4, URZ, UPT ;  /* 0x000000ff0400728c */ /* 0x004fc8000bf05070 */
[----:B------:R-:W-:-:S09]  /*0200*/  UISETP.NE.AND.EX UP0, UPT, UR5, URZ, UPT, UP0 ;  /* 0x000000ff0500728c */ /* 0x000fd2000bf05300 */
[----:B------:R-:W-:Y:S05]  /*0210*/  BRA.U !UP0, `(.L_x_3) ;  /* 0x0000000108107547 */ /* 0x000fea000b800000 */
[----:B------:R-:W2:Y:S01]  /*0220*/  LDC.64 R24, c[0x0][0x8a8] ;  /* 0x00022a00ff187b82 */ /* 0x000ea20000000a00 */
[----:B------:R-:W2:Y:S02]  /*0230*/  LDCU.64 UR4, c[0x0][0x358] ;  /* 0x00006b00ff0477ac */ /* 0x000ea40008000a00 */
[----:B--2---:R2:W5:Y:S01]  /*0240*/  LDG.E R24, desc[UR4][R24.64] ;  /* 0x0000000418187981 */ /* 0x004562000c1e1900 */
[----:B------:R-:W-:Y:S05]  /*0250*/  BRA `(.L_x_2) ;  /* 0x0000000000087947 */ /* 0x000fea0003800000 */
.L_x_3:
[----:B------:R-:W2:Y:S02]  /*0260*/  LDCU UR4, c[0x0][0x8a0] ;  /* 0x00011400ff0477ac */ /* 0x000ea40008000800 */
[----:B--2---:R-:W-:Y:S02]  /*0270*/  MOV R24, UR4 ;  /* 0x0000000400187c02 */ /* 0x004fe40008000f00 */
.L_x_2:
[----:B------:R-:W-:Y:S01]  /*0280*/  IMAD.U32 R0, RZ, RZ, UR20 ;  /* 0x00000014ff007e24 */ /* 0x000fe2000f8e00ff */
[----:B------:R-:W-:Y:S04]  /*0290*/  BSSY.RECONVERGENT B0, `(.L_x_4) ;  /* 0x000000c000007945 */ /* 0x000fe80003800200 */
[C---:B------:R-:W-:Y:S02]  /*02a0*/  ISETP.NE.OR P2, PT, R0.reuse, 0x1, !P1 ;  /* 0x000000010000780c */ /* 0x040fe40004f45670 */
[----:B------:R-:W-:-:S11]  /*02b0*/  ISETP.NE.OR P0, PT, R0, 0x3, !P1 ;  /* 0x000000030000780c */ /* 0x000fd60004f05670 */
[----:B------:R-:W-:Y:S05]  /*02c0*/  @P2 BRA `(.L_x_5) ;  /* 0x0000000000202947 */ /* 0x000fea0003800000 */
[----:B------:R-:W3:Y:S02]  /*02d0*/  LDCU.64 UR4, c[0x0][0x348] ;  /* 0x00006900ff0477ac */ /* 0x000ee40008000a00 */
[----:B---3--:R-:W-:Y:S02]  /*02e0*/  UIADD3 UR6, UP1, UPT, UR4, 0x80, URZ ;  /* 0x0000008004067890 */ /* 0x008fe4000ff3e0ff */
[----:B------:R-:W-:Y:S02]  /*02f0*/  UIADD3 UR4, UP0, UPT, UR4, 0x180, URZ ;  /* 0x0000018004047890 */ /* 0x000fe4000ff1e0ff */
[----:B------:R-:W-:Y:S02]  /*0300*/  UIADD3.X UR7, UPT, UPT, URZ, UR5, URZ, UP1, !UPT ;  /* 0x00000005ff077290 */ /* 0x000fe40008ffe4ff */
[----:B------:R-:W-:-:S07]  /*0310*/  UIADD3.X UR5, UPT, UPT, URZ, UR5, URZ, UP0, !UPT ;  /* 0x00000005ff057290 */ /* 0x000fce00087fe4ff */
[----:B------:R3:W-:Y:S02]  /*0320*/  UTMACCTL.PF [UR6] ;  /* 0x00000000060079b9 */ /* 0x0007e40008040000 */
[----:B------:R3:W-:Y:S02]  /*0330*/  UTMACCTL.PF [UR4] ;  /* 0x00000000040079b9 */ /* 0x0007e40008040000 */
[----:B---3--:R-:W-:Y:S01]  /*0340*/  NOP ;  /* 0x0000000000007918 */ /* 0x008fe20000000000 */
.L_x_5:
[----:B------:R-:W-:Y:S05]  /*0350*/  BSYNC.RECONVERGENT B0 ;  /* 0x0000000000007941 */ /* 0x000fea0003800200 */
.L_x_4:
[----:B------:R-:W-:Y:S04]  /*0360*/  BSSY.RECONVERGENT B0, `(.L_x_6) ;  /* 0x000000a000007945 */ /* 0x000fe80003800200 */
        /* <DEDUP_REMOVED lines=9> */
.L_x_7:
[----:B------:R-:W-:Y:S05]  /*0400*/  BSYNC.RECONVERGENT B0 ;  /* 0x0000000000007941 */ /* 0x000fea0003800200 */
.L_x_6:
[----:B------:R-:W3:Y:S01]  /*0410*/  LDCU.64 UR4, c[0x0][0x888] ;  /* 0x00011100ff0477ac */ /* 0x000ee20008000a00 */
[----:B------:R-:W-:Y:S02]  /*0420*/  UISETP.EQ.U32.AND UP2, UPT, UR8, URZ, UPT ;  /* 0x000000ff0800728c */ /* 0x000fe4000bf42070 */
[----:B------:R-:W-:Y:S02]  /*0430*/  UPLOP3.LUT UP4, UPT, UPT, UPT, UPT, 0x80, 0x8 ;  /* 0x000000000008789c */ /* 0x000fe40003f8f070 */
[----:B---3--:R-:W-:-:S04]  /*0440*/  UISETP.NE.U32.AND UP0, UPT, UR4, URZ, UPT ;  /* 0x000000ff0400728c */ /* 0x008fc8000bf05070 */
[----:B------:R-:W-:-:S04]  /*0450*/  UISETP.NE.AND.EX UP1, UPT, UR5, URZ, UPT, UP0 ;  /* 0x000000ff0500728c */ /* 0x000fc8000bf25300 */
[----:B------:R-:W-:-:S04]  /*0460*/  UISETP.EQ.OR.EX UP3, UPT, UR9, URZ, !UP1, UP2 ;  /* 0x000000ff0900728c */ /* 0x000fc8000cf62720 */
[----:B------:R-:W-:-:S06]  /*0470*/  UP2UR UR4, UPR, URZ, 0x8 ;  /* 0x00000008ff047883 */ /* 0x000fcc0008000000 */
[----:B------:R-:W-:Y:S01]  /*0480*/  MOV R52, UR4 ;  /* 0x0000000400347c02 */ /* 0x000fe20008000f00 */
[----:B------:R-:W-:Y:S06]  /*0490*/  BRA.U !UP3, `(.L_x_8) ;  /* 0x000000010b207547 */ /* 0x000fec000b800000 */
[----:B------:R-:W-:Y:S01]  /*04a0*/  UISETP.NE.U32.AND UP2, UPT, UR8, URZ, UPT ;  /* 0x000000ff0800728c */ /* 0x000fe2000bf45070 */
[----:B-----5:R-:W-:Y:S01]  /*04b0*/  FSETP.NEU.AND P0, PT, R26, RZ, PT ;  /* 0x000000ff1a00720b */ /* 0x020fe20003f0d000 */
[----:B------:R-:W-:Y:S02]  /*04c0*/  USEL UR4, URZ, 0xffffffff, UP1 ;  /* 0xffffffffff047887 */ /* 0x000fe40008800000 */
[----:B------:R-:W-:-:S10]  /*04d0*/  UISETP.NE.AND.EX UP2, UPT, UR9, URZ, UPT, UP2 ;  /* 0x000000ff0900728c */ /* 0x000fd4000bf45320 */
[----:B------:R-:W-:Y:S01]  /*04e0*/  VOTEU.ANY UP0, P0 ;  /* 0x0000000000ff7886 */ /* 0x000fe20000000100 */
[----:B------:R-:W-:-:S04]  /*04f0*/  @!UP2 USEL UR4, URZ, 0xffffffff, UP0 ;  /* 0xffffffffff04a887 */ /* 0x000fc80008000000 */
[----:B------:R-:W-:-:S04]  /*0500*/  ULOP3.LUT UR4, UR4, 0x1, URZ, 0xc0, !UPT ;  /* 0x0000000104047892 */ /* 0x000fc8000f8ec0ff */
[----:B------:R-:W-:-:S11]  /*0510*/  UISETP.NE.U32.AND UP4, UPT, UR4, 0x1, UPT ;  /* 0x000000010400788c */ /* 0x000fd6000bf85070 */
.L_x_8:
[----:B------:R-:W3:Y:S01]  /*0520*/  SHFL.IDX PT, R0, R47, RZ, 0x1f ;  /* 0x00001fff2f007589 */ /* 0x000ee200000e0000 */
[----:B------:R-:W-:-:S04]  /*0530*/  UISETP.NE.AND UP0, UPT, UR20, 0x2, UPT ;  /* 0x000000021400788c */ /* 0x000fc8000bf05270 */
[----:B------:R-:W-:Y:S02]  /*0540*/  UISETP.EQ.AND UP2, UPT, UR68, URZ, !UP0 ;  /* 0x000000ff4400728c */ /* 0x000fe4000c742270 */
[----:B------:R-:W-:-:S04]  /*0550*/  USEL UR44, URZ, 0x1, UP0 ;  /* 0x00000001ff2c7887 */ /* 0x000fc80008000000 */
[----:B------:R-:W-:Y:S02]  /*0560*/  PLOP3.LUT P3, PT, P1, PT, UP2, 0x80, 0x8 ;  /* 0x000000000008781c */ /* 0x000fe40000f6f028 */
[----:B---3--:R-:W-:-:S13]  /*0570*/  ISETP.NE.AND P0, PT, R0, RZ, PT ;  /* 0x000000ff0000720c */ /* 0x008fda0003f05270 */
[----:B------:R-:W-:Y:S05]  /*0580*/  @P0 BRA `(.L_x_9) ;  /* 0x0000000000740947 */ /* 0x000fea0003800000 */
[----:B------:R-:W-:Y:S01]  /*0590*/  UMOV UR4, 0x400 ;  /* 0x0000040000047882 */ /* 0x000fe20000000000 */
[----:B------:R-:W-:Y:S01]  /*05a0*/  UMOV UR8, 0x1 ;  /* 0x0000000100087882 */ /* 0x000fe20000000000 */
[----:B------:R-:W-:Y:S01]  /*05b0*/  UMOV UR6, 0x4 ;  /* 0x0000000400067882 */ /* 0x000fe20000000000 */
[----:B------:R-:W-:Y:S02]  /*05c0*/  ULEA UR4, UR55, UR4, 0x18 ;  /* 0x0000000437047291 */ /* 0x000fe4000f8ec0ff */
[----:B------:R-:W-:-:S04]  /*05d0*/  UIADD3 UR8, UPT, UPT, -UR8, 0x100000, URZ ;  /* 0x0010000008087890 */ /* 0x000fc8000fffe1ff */
[----:B------:R-:W-:Y:S02]  /*05e0*/  USHF.L.U32 UR9, UR8, 0xb, URZ ;  /* 0x0000000b08097899 */ /* 0x000fe400080006ff */
[----:B------:R-:W-:Y:S02]  /*05f0*/  USHF.L.U32 UR8, UR8, 0x1, URZ ;  /* 0x0000000108087899 */ /* 0x000fe400080006ff */
[----:B------:R-:W-:-:S04]  /*0600*/  UIADD3 UR6, UPT, UPT, -UR6, 0x100000, URZ ;  /* 0x0010000006067890 */ /* 0x000fc8000fffe1ff */
[----:B------:R-:W-:Y:S02]  /*0610*/  USHF.L.U32 UR7, UR6, 0xb, URZ ;  /* 0x0000000b06077899 */ /* 0x000fe400080006ff */
[----:B------:R-:W-:Y:S01]  /*0620*/  USHF.L.U32 UR6, UR6, 0x1, URZ ;  /* 0x0000000106067899 */ /* 0x000fe200080006ff */
[----:B------:R-:W-:Y:S01]  /*0630*/  ELECT P0, URZ, PT ;  /* 0x0000000000ff782f */ /* 0x000fe20003800000 */
[----:B------:R-:W3:Y:S02]  /*0640*/  FENCE.VIEW.ASYNC.S ;  /* 0x00000000000073c6 */ /* 0x000ee40000000000 */
[----:B---3--:R3:W4:Y:S08]  /*0650*/  SYNCS.EXCH.64 URZ, [UR4], UR8 ;  /* 0x0000000804ff75b2 */ /* 0x0087300008000100 */
[----:B------:R3:W1:Y:S01]  /*0660*/  SYNCS.EXCH.64 URZ, [UR4+0x40], UR6 ;  /* 0x0000400604ff75b2 */ /* 0x0006620008000100 */
        /* <DEDUP_REMOVED lines=13> */
[----:B------:R3:W1:Y:S02]  /*0740*/  SYNCS.EXCH.64 URZ, [UR4+0x78], UR6 ;  /* 0x0000780604ff75b2 */ /* 0x0006640008000100 */
[----:B---3--:R-:W-:Y:S01]  /*0750*/  NOP ;  /* 0x0000000000007918 */ /* 0x008fe20000000000 */
.L_x_9:
[----:B------:R-:W3:Y:S01]  /*0760*/  SHFL.IDX PT, R0, R47, RZ, 0x1f ;  /* 0x00001fff2f007589 */ /* 0x000ee200000e0000 */
[----:B------:R-:W-:Y:S01]  /*0770*/  NOP ;  /* 0x0000000000007918 */ /* 0x000fe20000000000 */
[----:B---3--:R-:W-:-:S13]  /*0780*/  ISETP.NE.AND P0, PT, R0, 0x1, PT ;  /* 0x000000010000780c */ /* 0x008fda0003f05270 */
        /* <DEDUP_REMOVED lines=13> */
[----:B---3--:R3:W1:Y:S08]  /*0860*/  SYNCS.EXCH.64 URZ, [UR4+0x80], UR8 ;  /* 0x0000800804ff75b2 */ /* 0x0086700008000100 */
[----:B------:R3:W1:Y:S01]  /*0870*/  SYNCS.EXCH.64 URZ, [UR4+0x98], UR6 ;  /* 0x0000980604ff75b2 */ /* 0x0006620008000100 */
[----:B------:R3:W1:Y:S01]  /*0880*/  SYNCS.EXCH.64 URZ, [UR4+0x88], UR8 ;  /* 0x0000880804ff75b2 */ /* 0x0006620008000100 */
[----:B------:R3:W1:Y:S01]  /*0890*/  SYNCS.EXCH.64 URZ, [UR4+0xa0], UR6 ;  /* 0x0000a00604ff75b2 */ /* 0x0006620008000100 */
[----:B------:R3:W1:Y:S01]  /*08a0*/  SYNCS.EXCH.64 URZ, [UR4+0x90], UR8 ;  /* 0x0000900804ff75b2 */ /* 0x0006620008000100 */
[----:B------:R3:W1:Y:S01]  /*08b0*/  SYNCS.EXCH.64 URZ, [UR4+0xa8], UR6 ;  /* 0x0000a80604ff75b2 */ /* 0x0006620008000100 */
[----:B------:R-:W-:Y:S01]  /*08c0*/  NOP ;  /* 0x0000000000007918 */ /* 0x000fe20000000000 */
.L_x_10:
[----:B------:R-:W2:Y:S01]  /*08d0*/  SHFL.IDX PT, R0, R47, RZ, 0x1f ;  /* 0x00001fff2f007589 */ /* 0x000ea200000e0000 */
[----:B------:R-:W-:Y:S01]  /*08e0*/  NOP ;  /* 0x0000000000007918 */ /* 0x000fe20000000000 */
[----:B--2---:R-:W-:-:S13]  /*08f0*/  ISETP.NE.AND P0, PT, R0, 0x3, PT ;  /* 0x000000030000780c */ /* 0x004fda0003f05270 */
[----:B------:R-:W-:Y:S05]  /*0900*/  @P0 BRA `(.L_x_11) ;  /* 0x00000000002c0947 */ /* 0x000fea0003800000 */
[----:B---3--:R-:W-:Y:S01]  /*0910*/  UMOV UR6, 0x400 ;  /* 0x0000040000067882 */ /* 0x008fe20000000000 */
[----:B------:R-:W-:Y:S01]  /*0920*/  UMOV UR4, 0x20 ;  /* 0x0000002000047882 */ /* 0x000fe20000000000 */
[----:B------:R-:W-:Y:S02]  /*0930*/  ULEA UR6, UR55, UR6, 0x18 ;  /* 0x0000000637067291 */ /* 0x000fe4000f8ec0ff */
[----:B------:R-:W-:-:S04]  /*0940*/  UIADD3 UR4, UPT, UPT, -UR4, 0x100000, URZ ;  /* 0x0010000004047890 */ /* 0x000fc8000fffe1ff */
[----:B------:R-:W-:Y:S02]  /*0950*/  USHF.L.U32 UR5, UR4, 0xb, URZ ;  /* 0x0000000b04057899 */ /* 0x000fe400080006ff */
[----:B------:R-:W-:Y:S01]  /*0960*/  USHF.L.U32 UR4, UR4, 0x1, URZ ;  /* 0x0000000104047899 */ /* 0x000fe200080006ff */
[----:B------:R-:W-:Y:S01]  /*0970*/  ELECT P0, URZ, PT ;  /* 0x0000000000ff782f */ /* 0x000fe20003800000 */
[----:B------:R-:W2:Y:S10]  /*0980*/  FENCE.VIEW.ASYNC.S ;  /* 0x00000000000073c6 */ /* 0x000eb40000000000 */
[----:B--2---:R2:W3:Y:S01]  /*0990*/  SYNCS.EXCH.64 URZ, [UR6+0xb0], UR4 ;  /* 0x0000b00406ff75b2 */ /* 0x0044e20008000100 */
[----:B------:R2:W1:Y:S01]  /*09a0*/  SYNCS.EXCH.64 URZ, [UR6+0xb8], UR4 ;  /* 0x0000b80406ff75b2 */ /* 0x0004620008000100 */
[----:B------:R-:W-:Y:S01]  /*09b0*/  NOP ;  /* 0x0000000000007918 */ /* 0x000fe20000000000 */
.L_x_11:
[----:B------:R-:W4:Y:S01]  /*09c0*/  SHFL.IDX PT, R0, R47, RZ, 0x1f ;  /* 0x00001fff2f007589 */ /* 0x000f2200000e0000 */
[----:B------:R-:W-:Y:S01]  /*09d0*/  NOP ;  /* 0x0000000000007918 */ /* 0x000fe20000000000 */
[----:B----4-:R-:W-:-:S13]  /*09e0*/  ISETP.NE.AND P0, PT, R0, 0x4, PT ;  /* 0x000000040000780c */ /* 0x010fda0003f05270 */
[----:B------:R-:W-:Y:S05]  /*09f0*/  @P0 BRA `(.L_x_12) ;  /* 0x0000000000480947 */ /* 0x000fea0003800000 */
[----:B--23--:R-:W-:Y:S01]  /*0a00*/  UMOV UR4, 0x720 ;  /* 0x0000072000047882 */ /* 0x00cfe20000000000 */
[----:B------:R-:W-:Y:S01]  /*0a10*/  UMOV UR6, 0x400 ;  /* 0x0000040000067882 */ /* 0x000fe20000000000 */
[----:B------:R-:W-:Y:S01]  /*0a20*/  USEL UR4, UR4, 0x620, UP4 ;  /* 0x0000062004047887 */ /* 0x000fe2000a000000 */
        /* <DEDUP_REMOVED lines=9> */
[----:B------:R-:W2:Y:S02]  /*0ac0*/  FENCE.VIEW.ASYNC.S ;  /* 0x00000000000073c6 */ /* 0x000ea40000000000 */
[----:B--2---:R4:W2:Y:S08]  /*0ad0*/  SYNCS.EXCH.64 URZ, [UR6+0xc0], UR8 ;  /* 0x0000c00806ff75b2 */ /* 0x0048b00008000100 */
[----:B------:R4:W3:Y:S01]  /*0ae0*/  SYNCS.EXCH.64 URZ, [UR6+0xd0], UR4 ;  /* 0x0000d00406ff75b2 */ /* 0x0008e20008000100 */
[----:B------:R4:W1:Y:S01]  /*0af0*/  SYNCS.EXCH.64 URZ, [UR6+0xc8], UR8 ;  /* 0x0000c80806ff75b2 */ /* 0x0008620008000100 */
[----:B------:R4:W1:Y:S02]  /*0b00*/  SYNCS.EXCH.64 URZ, [UR6+0xd8], UR4 ;  /* 0x0000d80406ff75b2 */ /* 0x0008640008000100 */
[----:B----4-:R-:W-:Y:S01]  /*0b10*/  NOP ;  /* 0x0000000000007918 */ /* 0x010fe20000000000 */
.L_x_12:
[----:B------:R-:W4:Y:S01]  /*0b20*/  SHFL.IDX PT, R0, R47, RZ, 0x1f ;  /* 0x00001fff2f007589 */ /* 0x000f2200000e0000 */
[----:B------:R-:W-:Y:S01]  /*0b30*/  NOP ;  /* 0x0000000000007918 */ /* 0x000fe20000000000 */
[----:B----4-:R-:W-:-:S13]  /*0b40*/  ISETP.NE.AND P0, PT, R0, 0x5, PT ;  /* 0x000000050000780c */ /* 0x010fda0003f05270 */
[----:B------:R-:W-:Y:S05]  /*0b50*/  @P0 BRA `(.L_x_13) ;  /* 0x0000000000540947 */ /* 0x000fea0003800000 */
[----:B--23--:R-:W-:Y:S01]  /*0b60*/  UMOV UR4, 0x400 ;  /* 0x0000040000047882 */ /* 0x00cfe20000000000 */
        /* <DEDUP_REMOVED lines=14> */
[----:B------:R4:W1:Y:S01]  /*0c50*/  SYNCS.EXCH.64 URZ, [UR4+0x108], UR8 ;  /* 0x0001080804ff75b2 */ /* 0x0008620008000100 */
[----:B------:R4:W1:Y:S01]  /*0c60*/  SYNCS.EXCH.64 URZ, [UR4+0xf0], UR6 ;  /* 0x0000f00604ff75b2 */ /* 0x0008620008000100 */
[----:B------:R4:W1:Y:S01]  /*0c70*/  SYNCS.EXCH.64 URZ, [UR4+0x110], UR8 ;  /* 0x0001100804ff75b2 */ /* 0x0008620008000100 */
[----:B------:R4:W1:Y:S01]  /*0c80*/  SYNCS.EXCH.64 URZ, [UR4+0xf8], UR6 ;  /* 0x0000f80604ff75b2 */ /* 0x0008620008000100 */
[----:B------:R4:W1:Y:S02]  /*0c90*/  SYNCS.EXCH.64 URZ, [UR4+0x118], UR8 ;  /* 0x0001180804ff75b2 */ /* 0x0008640008000100 */
[----:B----4-:R-:W-:Y:S01]  /*0ca0*/  NOP ;  /* 0x0000000000007918 */ /* 0x010fe20000000000 */
.L_x_13:
[----:B------:R-:W4:Y:S01]  /*0cb0*/  SHFL.IDX PT, R0, R47, RZ, 0x1f ;  /* 0x00001fff2f007589 */ /* 0x000f2200000e0000 */
[----:B------:R-:W-:Y:S01]  /*0cc0*/  ISETP.NE.OR P1, PT, RZ, UR20, !P1 ;  /* 0x00000014ff007c0c */ /* 0x000fe2000cf25670 */
[----:B------:R-:W-:Y:S01]  /*0cd0*/  NOP ;  /* 0x0000000000007918 */ /* 0x000fe20000000000 */
[----:B----4-:R-:W-:-:S13]  /*0ce0*/  ISETP.NE.AND P0, PT, R0, 0x3, PT ;  /* 0x000000030000780c */ /* 0x010fda0003f05270 */
[----:B------:R-:W-:Y:S05]  /*0cf0*/  @P0 BRA `(.L_x_14) ;  /* 0x0000000000340947 */ /* 0x000fea0003800000 */
[----:B--23--:R-:W-:Y:S01]  /*0d00*/  UMOV UR4, 0x400 ;  /* 0x0000040000047882 */ /* 0x00cfe20000000000 */
[----:B------:R-:W-:Y:S01]  /*0d10*/  UMOV UR6, 0x20 ;  /* 0x0000002000067882 */ /* 0x000fe20000000000 */
[----:B------:R-:W-:Y:S02]  /*0d20*/  ULEA UR4, UR55, UR4, 0x18 ;  /* 0x0000000437047291 */ /* 0x000fe4000f8ec0ff */
[----:B------:R-:W-:-:S04]  /*0d30*/  UIADD3 UR6, UPT, UPT, -UR6, 0x100000, URZ ;  /* 0x0010000006067890 */ /* 0x000fc8000fffe1ff */
[----:B------:R-:W-:Y:S02]  /*0d40*/  USHF.L.U32 UR7, UR6, 0xb, URZ ;  /* 0x0000000b06077899 */ /* 0x000fe400080006ff */
[----:B------:R-:W-:Y:S01]  /*0d50*/  USHF.L.U32 UR6, UR6, 0x1, URZ ;  /* 0x0000000106067899 */ /* 0x000fe200080006ff */
[----:B------:R-:W-:Y:S01]  /*0d60*/  ELECT P0, URZ, PT ;  /* 0x0000000000ff782f */ /* 0x000fe20003800000 */
[----:B------:R-:W2:Y:S10]  /*0d70*/  FENCE.VIEW.ASYNC.S ;  /* 0x00000000000073c6 */ /* 0x000eb40000000000 */
[----:B--2---:R4:W2:Y:S01]  /*0d80*/  SYNCS.EXCH.64 URZ, [UR4+0x120], UR6 ;  /* 0x0001200604ff75b2 */ /* 0x0048a20008000100 */
[----:B------:R4:W3:Y:S01]  /*0d90*/  SYNCS.EXCH.64 URZ, [UR4+0x130], UR6 ;  /* 0x0001300604ff75b2 */ /* 0x0008e20008000100 */
[----:B------:R4:W1:Y:S01]  /*0da0*/  SYNCS.EXCH.64 URZ, [UR4+0x128], UR6 ;  /* 0x0001280604ff75b2 */ /* 0x0008620008000100 */
[----:B------:R4:W1:Y:S02]  /*0db0*/  SYNCS.EXCH.64 URZ, [UR4+0x138], UR6 ;  /* 0x0001380604ff75b2 */ /* 0x0008640008000100 */
[----:B----4-:R-:W-:Y:S01]  /*0dc0*/  NOP ;  /* 0x0000000000007918 */ /* 0x010fe20000000000 */
.L_x_14:
[----:B------:R-:W-:Y:S01]  /*0dd0*/  VOTEU.ALL UP0, P1 ;  /* 0x0000000000ff7886 */ /* 0x000fe20000800000 */
[----:B--23--:R-:W-:Y:S01]  /*0de0*/  UMOV UR4, 0x20 ;  /* 0x0000002000047882 */ /* 0x00cfe20000000000 */
[----:B------:R-:W2:Y:S01]  /*0df0*/  LDCU UR7, c[0x0][0x36c] ;  /* 0x00006d80ff0777ac */ /* 0x000ea20008000800 */
[----:B------:R-:W-:Y:S01]  /*0e00*/  NOP ;  /* 0x0000000000007918 */ /* 0x000fe20000000000 */
[----:B------:R-:W-:Y:S01]  /*0e10*/  LOP3.LUT R3, R58, 0x1f, RZ, 0xc0, !PT ;  /* 0x0000001f3a037812 */ /* 0x000fe200078ec0ff */
[----:B------:R-:W-:Y:S01]  /*0e20*/  @!UP0 UMOV UR6, 0x400 ;  /* 0x0000040000068882 */ /* 0x000fe20000000000 */
[----:B------:R-:W-:-:S04]  /*0e30*/  @!UP0 UIADD3 UR4, UPT, UPT, -UR4, 0x100000, URZ ;  /* 0x0010000004048890 */ /* 0x000fc8000fffe1ff */
[----:B------:R-:W-:Y:S02]  /*0e40*/  @!UP0 USHF.L.U32 UR5, UR4, 0xb, URZ ;  /* 0x0000000b04058899 */ /* 0x000fe400080006ff */
[----:B------:R-:W-:Y:S02]  /*0e50*/  @!UP0 USHF.L.U32 UR4, UR4, 0x1, URZ ;  /* 0x0000000104048899 */ /* 0x000fe400080006ff */
[----:B------:R-:W-:Y:S01]  /*0e60*/  @!UP0 ULEA UR6, UR55, UR6, 0x18 ;  /* 0x0000000637068291 */ /* 0x000fe2000f8ec0ff */
[----:B------:R-:W-:Y:S01]  /*0e70*/  VOTEU.ALL UP0, P1 ;  /* 0x0000000000ff7886 */ /* 0x000fe20000800000 */
[----:B------:R-:W-:Y:S02]  /*0e80*/  UISETP.NE.AND UP5, UPT, UR20, URZ, UPT ;  /* 0x000000ff1400728c */ /* 0x000fe4000bfa5270 */
[----:B--2---:R-:W-:Y:S01]  /*0e90*/  UISETP.EQ.U32.AND UP6, UPT, UR7, 0x1, UPT ;  /* 0x000000010700788c */ /* 0x004fe2000bfc2070 */
[----:B------:R-:W2:Y:S07]  /*0ea0*/  FENCE.VIEW.ASYNC.S ;  /* 0x00000000000073c6 */ /* 0x000eae0000000000 */
[----:B--2---:R2:W3:Y:S01]  /*0eb0*/  @!UP0 SYNCS.EXCH.64 URZ, [UR6+0x140], UR4 ;  /* 0x0001400406ff85b2 */ /* 0x0044e20008000100 */
[----:B------:R-:W-:Y:S05]  /*0ec0*/  BRA.U !UP6, `(.L_x_15) ;  /* 0x000000010e087547 */ /* 0x000fea000b800000 */
[----:B-1-3--:R-:W-:Y:S01]  /*0ed0*/  UCGABAR_ARV ;  /* 0x00000000000079c7 */ /* 0x00afe20008000000 */
[----:B------:R-:W-:Y:S05]  /*0ee0*/  BRA `(.L_x_16) ;  /* 0x0000000000047947 */ /* 0x000fea0003800000 */
.L_x_15:
[----:B-1-3--:R-:W-:Y:S01]  /*0ef0*/  NOP ;  /* 0x0000000000007918 */ /* 0x00afe20000000000 */
.L_x_16:
[----:B------:R-:W1:Y:S01]  /*0f00*/  S2UR UR23, SR_CTAID.X ;  /* 0x00000000001779c3 */ /* 0x000e620000002500 */
[----:B------:R-:W-:-:S05]  /*0f10*/  CS2R.32 R51, SR_CgaSize ;  /* 0x0000000000337805 */ /* 0x000fca0000008a00 */
[----:B------:R-:W-:-:S05]  /*0f20*/  IMAD R51, R51, -0xa0, RZ ;  /* 0xffffff6033337824 */ /* 0x000fca00078e02ff */
[----:B--2---:R-:W-:-:S14]  /*0f30*/  R2UR UR5, R51 ;  /* 0x00000000330572ca */ /* 0x004fdc00000e0000 */
[----:B------:R-:W2:Y:S01]  /*0f40*/  LDCU UR5, c[0x0][UR5+0x2b0] ;  /* 0x00005600050577ac */ /* 0x000ea20008000800 */
[----:B------:R-:W-:-:S05]  /*0f50*/  CS2R.32 R51, SR_CgaSize ;  /* 0x0000000000337805 */ /* 0x000fca0000008a00 */
[----:B------:R-:W-:-:S05]  /*0f60*/  IMAD R51, R51, -0xa0, RZ ;  /* 0xffffff6033337824 */ /* 0x000fca00078e02ff */
[----:B------:R-:W-:-:S14]  /*0f70*/  R2UR UR4, R51 ;  /* 0x00000000330472ca */ /* 0x000fdc00000e0000 */
[----:B------:R-:W3:Y:S01]  /*0f80*/  LDCU UR4, c[0x0][UR4+0x2b4] ;  /* 0x00005680040477ac */ /* 0x000ee20008000800 */
[----:B------:R-:W4:Y:S01]  /*0f90*/  S2UR UR26, SR_CTAID.Y ;  /* 0x00000000001a79c3 */ /* 0x000f220000002600 */
[----:B------:R-:W-:-:S05]  /*0fa0*/  CS2R.32 R51, SR_CgaSize ;  /* 0x0000000000337805 */ /* 0x000fca0000008a00 */
[----:B------:R-:W-:-:S05]  /*0fb0*/  IMAD R51, R51, -0xa0, RZ ;  /* 0xffffff6033337824 */ /* 0x000fca00078e02ff */
[----:B------:R-:W-:-:S14]  /*0fc0*/  R2UR UR7, R51 ;  /* 0x00000000330772ca */ /* 0x000fdc00000e0000 */
[----:B------:R-:W3:Y:S01]  /*0fd0*/  LDCU UR7, c[0x0][UR7+0x2a0] ;  /* 0x00005400070777ac */ /* 0x000ee20008000800 */
[----:B------:R-:W-:-:S05]  /*0fe0*/  CS2R.32 R51, SR_CgaSize ;  /* 0x0000000000337805 */ /* 0x000fca0000008a00 */
[----:B------:R-:W-:-:S05]  /*0ff0*/  IMAD R51, R51, -0xa0, RZ ;  /* 0xffffff6033337824 */ /* 0x000fca00078e02ff */
[----:B------:R-:W-:-:S14]  /*1000*/  R2UR UR8, R51 ;  /* 0x00000000330872ca */ /* 0x000fdc00000e0000 */
[----:B------:R-:W3:Y:S01]  /*1010*/  LDCU UR8, c[0x0][UR8+0x2a4] ;  /* 0x00005480080877ac */ /* 0x000ee20008000800 */
[----:B------:R-:W-:Y:S01]  /*1020*/  UISETP.GT.U32.AND UP0, UPT, UR68, 0xffff, UPT ;  /* 0x0000ffff4400788c */ /* 0x000fe2000bf04070 */
[----:B------:R-:W3:Y:S01]  /*1030*/  LDCU UR21, c[0x0][0xb24] ;  /* 0x00016480ff1577ac */ /* 0x000ee20008000800 */
[----:B------:R-:W3:Y:S01]  /*1040*/  LDCU UR42, c[0x0][0xb24] ;  /* 0x00016480ff2a77ac */ /* 0x000ee20008000800 */
[----:B-1----:R-:W-:Y:S01]  /*1050*/  I2FP.F32.U32 R2, UR23 ;  /* 0x0000001700027c45 */ /* 0x002fe20008201000 */
[----:B------:R-:W1:Y:S04]  /*1060*/  LDCU UR25, c[0x0][0xb30] ;  /* 0x00016600ff1977ac */ /* 0x000e680008000800 */
[----:B--2---:R-:W-:Y:S01]  /*1070*/  FMUL R2, R2, UR5 ;  /* 0x0000000502027c20 */ /* 0x004fe20008400000 */
[----:B------:R-:W-:Y:S01]  /*1080*/  USEL UR5, UR68, 0xffff, !UP0 ;  /* 0x0000ffff44057887 */ /* 0x000fe2000c000000 */
[----:B----4-:R-:W-:Y:S01]  /*1090*/  I2FP.F32.U32 R0, UR26 ;  /* 0x0000001a00007c45 */ /* 0x010fe20008201000 */
[----:B------:R-:W-:-:S03]  /*10a0*/  USHF.L.U32 UR30, UR55, 0x8, URZ ;  /* 0x00000008371e7899 */ /* 0x000fc600080006ff */
[----:B------:R-:W2:Y:S01]  /*10b0*/  F2I.U32.TRUNC.NTZ R2, R2 ;  /* 0x0000000200027305 */ /* 0x000ea2000020f000 */
[----:B------:R-:W-:Y:S01]  /*10c0*/  ULOP3.LUT UR29, UR5, 0xffff, URZ, 0xc0, !UPT ;  /* 0x0000ffff051d7892 */ /* 0x000fe2000f8ec0ff */
[----:B---3--:R-:W-:-:S06]  /*10d0*/  FMUL R0, R0, UR4 ;  /* 0x0000000400007c20 */ /* 0x008fcc0008400000 */
[----:B------:R-:W3:Y:S01]  /*10e0*/  F2I.U32.TRUNC.NTZ R0, R0 ;  /* 0x0000000000007305 */ /* 0x000ee2000020f000 */
[----:B--2---:R-:W-:Y:S02]  /*10f0*/  R2UR UR4, R2 ;  /* 0x00000000020472ca */ /* 0x004fe400000e0000 */
[----:B------:R-:W-:Y:S02]  /*1100*/  PRMT R2, RZ, 0x7610, R2 ;  /* 0x00007610ff027816 */ /* 0x000fe40000000002 */
[----:B---3--:R-:W-:Y:S02]  /*1110*/  R2UR UR6, R0 ;  /* 0x00000000000672ca */ /* 0x008fe400000e0000 */
[----:B------:R-:W-:-:S07]  /*1120*/  PRMT R0, RZ, 0x7610, R0 ;  /* 0x00007610ff007816 */ /* 0x000fce0000000000 */
[----:B------:R-:W-:-:S04]  /*1130*/  UIADD3 UR5, UPT, UPT, -UR4, URZ, URZ ;  /* 0x000000ff04057290 */ /* 0x000fc8000fffe1ff */
[----:B------:R-:W-:Y:S02]  /*1140*/  UIMAD UR5, UR7, UR5, UR23 ;  /* 0x00000005070572a4 */ /* 0x000fe4000f8e0217 */
[----:B------:R-:W-:-:S04]  /*1150*/  UIADD3 UR4, UPT, UPT, -UR6, URZ, URZ ;  /* 0x000000ff06047290 */ /* 0x000fc8000fffe1ff */
[----:B------:R-:W-:Y:S01]  /*1160*/  IMAD.U32 R51, RZ, RZ, UR5 ;  /* 0x00000005ff337e24 */ /* 0x000fe2000f8e00ff */
[----:B------:R-:W-:-:S06]  /*1170*/  UIMAD UR4, UR8, UR4, UR26 ;  /* 0x00000004080472a4 */ /* 0x000fcc000f8e021a */
[----:B------:R-:W-:Y:S01]  /*1180*/  IMAD.U32 R50, RZ, RZ, UR4 ;  /* 0x00000004ff327e24 */ /* 0x000fe2000f8e00ff */
[----:B-1----:R-:W-:Y:S06]  /*1190*/  BRA.U UP5, `(.L_x_17) ;  /* 0x00000001056c7547 */ /* 0x002fec000b800000 */
[----:B------:R-:W-:Y:S02]  /*11a0*/  R2UR UR4, R50 ;  /* 0x00000000320472ca */ /* 0x000fe400000e0000 */
[----:B------:R-:W-:-:S11]  /*11b0*/  R2UR UR10, R51 ;  /* 0x00000000330a72ca */ /* 0x000fd600000e0000 */
[----:B------:R-:W-:Y:S02]  /*11c0*/  UISETP.NE.AND UP0, UPT, UR4, URZ, UPT ;  /* 0x000000ff0400728c */ /* 0x000fe4000bf05270 */
[----:B------:R-:W-:Y:S02]  /*11d0*/  ULOP3.LUT UR4, UR10, 0x2, URZ, 0x3c, !UPT ;  /* 0x000000020a047892 */ /* 0x000fe4000f8e3cff */
[----:B------:R-:W-:Y:S02]  /*11e0*/  UISETP.GT.U32.AND UP2, UPT, UR10, 0x1, UP0 ;  /* 0x000000010a00788c */ /* 0x000fe40008744070 */
[----:B------:R-:W-:Y:S02]  /*11f0*/  ULOP3.LUT UR5, UR10, 0x4, URZ, 0x3c, !UPT ;  /* 0x000000040a057892 */ /* 0x000fe4000f8e3cff */
[----:B------:R-:W-:Y:S02]  /*1200*/  USEL UR8, URZ, 0x1, UP2 ;  /* 0x00000001ff087887 */ /* 0x000fe40009000000 */
[----:B------:R-:W-:-:S02]  /*1210*/  USEL UR7, URZ, 0x2, UP2 ;  /* 0x00000002ff077887 */ /* 0x000fc40009000000 */
[----:B------:R-:W-:Y:S02]  /*1220*/  UISETP.GT.U32.AND UP2, UPT, UR4, 0x1, UP0 ;  /* 0x000000010400788c */ /* 0x000fe40008744070 */
[----:B------:R-:W-:Y:S02]  /*1230*/  ULOP3.LUT UR4, UR10, 0x6, URZ, 0x3c, !UPT ;  /* 0x000000060a047892 */ /* 0x000fe4000f8e3cff */
[----:B------:R-:W-:Y:S02]  /*1240*/  USEL UR6, URZ, 0x4, UP2 ;  /* 0x00000004ff067887 */ /* 0x000fe40009000000 */
[----:B------:R-:W-:Y:S02]  /*1250*/  USEL UR9, URZ, 0x8, UP2 ;  /* 0x00000008ff097887 */ /* 0x000fe40009000000 */
[----:B------:R-:W-:Y:S02]  /*1260*/  UISETP.GT.U32.AND UP2, UPT, UR5, 0x1, UP0 ;  /* 0x000000010500788c */ /* 0x000fe40008744070 */
[----:B------:R-:W-:-:S02]  /*1270*/  UISETP.GT.U32.AND UP0, UPT, UR4, 0x1, UP0 ;  /* 0x000000010400788c */ /* 0x000fc40008704070 */
[----:B------:R-:W-:Y:S02]  /*1280*/  USEL UR4, URZ, 0x10, UP2 ;  /* 0x00000010ff047887 */ /* 0x000fe40009000000 */
[----:B------:R-:W-:Y:S02]  /*1290*/  UIADD3 UR5, UPT, UPT, UR6, UR7, UR8 ;  /* 0x0000000706057290 */ /* 0x000fe4000fffe008 */
[----:B------:R-:W-:Y:S02]  /*12a0*/  USEL UR7, URZ, 0x40, UP0 ;  /* 0x00000040ff077887 */ /* 0x000fe40008000000 */
[----:B------:R-:W-:Y:S02]  /*12b0*/  USEL UR8, URZ, 0x20, UP2 ;  /* 0x00000020ff087887 */ /* 0x000fe40009000000 */
[----:B------:R-:W-:Y:S02]  /*12c0*/  UIADD3 UR5, UPT, UPT, UR4, UR5, UR9 ;  /* 0x0000000504057290 */ /* 0x000fe4000fffe009 */
[----:B------:R-:W-:-:S02]  /*12d0*/  ULOP3.LUT UR4, UR10, 0xfffffffe, URZ, 0xc0, !UPT ;  /* 0xfffffffe0a047892 */ /* 0x000fc4000f8ec0ff */
[----:B------:R-:W-:Y:S02]  /*12e0*/  USEL UR6, URZ, 0x80, UP0 ;  /* 0x00000080ff067887 */ /* 0x000fe40008000000 */
[----:B------:R-:W-:-:S03]  /*12f0*/  UIADD3 UR5, UPT, UPT, UR7, UR5, UR8 ;  /* 0x0000000507057290 */ /* 0x000fc6000fffe008 */
[----:B------:R-:W-:Y:S01]  /*1300*/  UMOV UR7, 0x3 ;  /* 0x0000000300077882 */ /* 0x000fe20000000000 */
[----:B------:R-:W-:Y:S02]  /*1310*/  UIADD3 UR5, UPT, UPT, UR5, UR6, URZ ;  /* 0x0000000605057290 */ /* 0x000fe4000fffe0ff */
[----:B------:R-:W-:-:S04]  /*1320*/  USHF.L.U32 UR4, UR7, UR4, URZ ;  /* 0x0000000407047299 */ /* 0x000fc800080006ff */
[----:B------:R-:W-:Y:S02]  /*1330*/  IMAD.U32 R2, RZ, RZ, UR5 ;  /* 0x00000005ff027e24 */ /* 0x000fe4000f8e00ff */
[----:B------:R-:W-:-:S07]  /*1340*/  IMAD.U32 R0, RZ, RZ, UR4 ;  /* 0x00000004ff007e24 */ /* 0x000fce000f8e00ff */
.L_x_17:
[----:B------:R-:W1:Y:S01]  /*1350*/  S2UR UR36, SR_CTAID.Z ;  /* 0x00000000002479c3 */ /* 0x000e620000002700 */
[----:B------:R-:W-:Y:S01]  /*1360*/  UISETP.GE.AND UP0, UPT, UR21, 0x1, UPT ;  /* 0x000000011500788c */ /* 0x000fe2000bf06270 */
[----:B------:R-:W-:Y:S01]  /*1370*/  UMOV UR28, 0x55 ;  /* 0x00000055001c7882 */ /* 0x000fe20000000000 */
[----:B------:R-:W-:-:S07]  /*1380*/  UMOV UR27, UR23 ;  /* 0x00000017001b7c82 */ /* 0x000fce0008000000 */
[----:B------:R-:W-:Y:S05]  /*1390*/  BRA.U !UP0, `(.L_x_18) ;  /* 0x0000000108d47547 */ /* 0x000fea000b800000 */
[----:B------:R-:W2:Y:S01]  /*13a0*/  LDCU.128 UR16, c[0x0][0xb10] ;  /* 0x00016200ff1077ac */ /* 0x000ea20008000c00 */
[----:B------:R-:W3:Y:S01]  /*13b0*/  LDCU UR6, c[0x0][0x370] ;  /* 0x00006e00ff0677ac */ /* 0x000ee20008000800 */
[----:B------:R-:W4:Y:S01]  /*13c0*/  LDCU UR7, c[0x0][0x374] ;  /* 0x00006e80ff0777ac */ /* 0x000f220008000800 */
[----:B------:R-:W1:Y:S01]  /*13d0*/  LDCU UR22, c[0x0][0xb0c] ;  /* 0x00016180ff1677ac */ /* 0x000e620008000800 */
[----:B------:R-:W1:Y:S01]  /*13e0*/  LDCU UR24, c[0x0][0xb20] ;  /* 0x00016400ff1877ac */ /* 0x000e620008000800 */
[----:B------:R-:W1:Y:S01]  /*13f0*/  LDCU.64 UR8, c[0x0][0xb28] ;  /* 0x00016500ff0877ac */ /* 0x000e620008000a00 */
[----:B--2---:R-:W-:Y:S02]  /*1400*/  UISETP.NE.AND UP3, UPT, UR18, 0x1, UPT ;  /* 0x000000011200788c */ /* 0x004fe4000bf65270 */
[----:B----4-:R-:W-:Y:S02]  /*1410*/  UIMAD.WIDE.U32 UR10, UR7, UR19, URZ ;  /* 0x00000013070a72a5 */ /* 0x010fe4000f8e00ff */
[----:B---3--:R-:W-:-:S02]  /*1420*/  UIMAD.WIDE.U32 UR12, UR6, UR16, URZ ;  /* 0x00000010060c72a5 */ /* 0x008fc4000f8e00ff */
[----:B-1----:R-:W-:Y:S02]  /*1430*/  UISETP.NE.AND UP0, UPT, UR22, 0x1, UPT ;  /* 0x000000011600788c */ /* 0x002fe4000bf05270 */
[----:B------:R-:W-:Y:S01]  /*1440*/  UIMAD.WIDE.U32 UR4, UR23, UR16, URZ ;  /* 0x00000010170472a5 */ /* 0x000fe2000f8e00ff */
[----:B------:R-:W-:Y:S02]  /*1450*/  UMOV UR10, UR11 ;  /* 0x0000000b000a7c82 */ /* 0x000fe40008000000 */
[----:B------:R-:W-:Y:S01]  /*1460*/  UMOV UR12, UR13 ;  /* 0x0000000d000c7c82 */ /* 0x000fe20008000000 */
[----:B------:R-:W-:Y:S02]  /*1470*/  @UP3 USHF.R.U32.HI UR7, URZ, UR24, UR10 ;  /* 0x00000018ff073299 */ /* 0x000fe4000801160a */
[----:B------:R-:W-:Y:S01]  /*1480*/  UISETP.NE.AND UP2, UPT, UR21, 0x1, UPT ;  /* 0x000000011500788c */ /* 0x000fe2000bf45270 */
[----:B------:R-:W-:Y:S02]  /*1490*/  UMOV UR4, UR5 ;  /* 0x0000000500047c82 */ /* 0x000fe40008000000 */
[----:B------:R-:W-:-:S02]  /*14a0*/  @UP0 USHF.R.U32.HI UR6, URZ, UR17, UR12 ;  /* 0x00000011ff060299 */ /* 0x000fc4000801160c */
[----:B------:R-:W-:Y:S02]  /*14b0*/  USHF.R.U32.HI UR4, URZ, UR17, UR4 ;  /* 0x00000011ff047299 */ /* 0x000fe40008011604 */
[----:B------:R-:W-:Y:S02]  /*14c0*/  UIMAD.WIDE.U32 UR12, UR26, UR19, URZ ;  /* 0x000000131a0c72a5 */ /* 0x000fe4000f8e00ff */
[----:B------:R-:W-:Y:S02]  /*14d0*/  UIMAD.WIDE.U32 UR10, UR7, UR8, URZ ;  /* 0x00000008070a72a5 */ /* 0x000fe4000f8e00ff */
[----:B------:R-:W-:Y:S02]  /*14e0*/  UIMAD.WIDE.U32 UR14, UR6, UR8, URZ ;  /* 0x00000008060e72a5 */ /* 0x000fe4000f8e00ff */
[----:B------:R-:W-:-:S03]  /*14f0*/  USEL UR5, UR23, UR4, !UP0 ;  /* 0x0000000417057287 */ /* 0x000fc6000c000000 */
[----:B------:R-:W-:Y:S01]  /*1500*/  UMOV UR4, UR13 ;  /* 0x0000000d00047c82 */ /* 0x000fe20008000000 */
[----:B------:R-:W-:Y:S01]  /*1510*/  UMOV UR10, UR11 ;  /* 0x0000000b000a7c82 */ /* 0x000fe20008000000 */
[----:B------:R-:W-:Y:S02]  /*1520*/  USHF.R.U32.HI UR4, URZ, UR24, UR4 ;  /* 0x00000018ff047299 */ /* 0x000fe40008011604 */
[----:B------:R-:W-:Y:S01]  /*1530*/  @UP2 USHF.R.U32.HI UR7, URZ, UR9, UR10 ;  /* 0x00000009ff072299 */ /* 0x000fe2000801160a */
[----:B------:R-:W-:Y:S01]  /*1540*/  UMOV UR14, UR15 ;  /* 0x0000000f000e7c82 */ /* 0x000fe20008000000 */
[----:B------:R-:W-:Y:S02]  /*1550*/  USEL UR4, UR26, UR4, !UP3 ;  /* 0x000000041a047287 */ /* 0x000fe4000d800000 */
[----:B------:R-:W-:Y:S02]  /*1560*/  @UP2 USHF.R.U32.HI UR6, URZ, UR9, UR14 ;  /* 0x00000009ff062299 */ /* 0x000fe4000801160e */
[----:B------:R-:W-:-:S02]  /*1570*/  UIMAD UR7, UR7, UR21, URZ ;  /* 0x00000015070772a4 */ /* 0x000fc4000f8e02ff */
[----:B------:R-:W-:Y:S02]  /*1580*/  UIMAD UR12, UR6, UR21, URZ ;  /* 0x00000015060c72a4 */ /* 0x000fe4000f8e02ff */
[----:B------:R-:W-:Y:S02]  /*1590*/  UISETP.GE.AND UP0, UPT, UR4, UR7, UPT ;  /* 0x000000070400728c */ /* 0x000fe4000bf06270 */
[----:B------:R-:W-:Y:S02]  /*15a0*/  UIMAD.WIDE.U32 UR10, UR4, UR8, URZ ;  /* 0x00000008040a72a5 */ /* 0x000fe4000f8e00ff */
[----:B------:R-:W-:Y:S02]  /*15b0*/  UISETP.GE.OR UP0, UPT, UR5, UR12, UP0 ;  /* 0x0000000c0500728c */ /* 0x000fe40008706670 */
[----:B------:R-:W-:Y:S02]  /*15c0*/  UIMAD.WIDE.U32 UR12, UR5, UR8, URZ ;  /* 0x00000008050c72a5 */ /* 0x000fe4000f8e00ff */
[----:B------:R-:W-:Y:S01]  /*15d0*/  UIADD3 UR10, UPT, UPT, -UR4, URZ, URZ ;  /* 0x000000ff040a7290 */ /* 0x000fe2000fffe1ff */
[----:B------:R-:W-:Y:S01]  /*15e0*/  UMOV UR8, UR11 ;  /* 0x0000000b00087c82 */ /* 0x000fe20008000000 */
[----:B------:R-:W-:-:S02]  /*15f0*/  UIADD3 UR27, UPT, UPT, -UR5, URZ, URZ ;  /* 0x000000ff051b7290 */ /* 0x000fc4000fffe1ff */
[----:B------:R-:W-:-:S03]  /*1600*/  USHF.R.U32.HI UR8, URZ, UR9, UR8 ;  /* 0x00000009ff087299 */ /* 0x000fc60008011608 */
[----:B------:R-:W-:Y:S01]  /*1610*/  @!UP0 UMOV UR7, UR13 ;  /* 0x0000000d00078c82 */ /* 0x000fe20008000000 */
[----:B------:R-:W-:Y:S02]  /*1620*/  UIMAD UR26, UR18, UR10, UR26 ;  /* 0x0000000a121a72a4 */ /* 0x000fe4000f8e021a */
[----:B------:R-:W-:Y:S02]  /*1630*/  USEL UR8, UR4, UR8, !UP2 ;  /* 0x0000000804087287 */ /* 0x000fe4000d000000 */
[----:B------:R-:W-:Y:S02]  /*1640*/  @!UP0 USHF.R.U32.HI UR7, URZ, UR9, UR7 ;  /* 0x00000009ff078299 */ /* 0x000fe40008011607 */
[----:B------:R-:W-:Y:S02]  /*1650*/  UIADD3 UR9, UPT, UPT, -UR8, URZ, URZ ;  /* 0x000000ff08097290 */ /* 0x000fe4000fffe1ff */
[----:B------:R-:W-:Y:S02]  /*1660*/  @!UP0 USEL UR7, UR5, UR7, !UP2 ;  /* 0x0000000705078287 */ /* 0x000fe4000d000000 */
[----:B------:R-:W-:-:S02]  /*1670*/  UIMAD UR9, UR21, UR9, UR4 ;  /* 0x00000009150972a4 */ /* 0x000fc4000f8e0204 */
[----:B------:R-:W-:Y:S02]  /*1680*/  @!UP0 UIADD3 UR8, UPT, UPT, UR8, -UR7, URZ ;  /* 0x8000000708088290 */ /* 0x000fe4000fffe0ff */
[----:B------:R-:W-:Y:S02]  /*1690*/  @!UP0 UIMAD UR6, UR9, UR6, UR7 ;  /* 0x00000006090682a4 */ /* 0x000fe4000f8e0207 */
[----:B------:R-:W-:Y:S02]  /*16a0*/  @!UP0 UIMAD UR4, UR8, UR21, UR5 ;  /* 0x00000015080482a4 */ /* 0x000fe4000f8e0205 */
[----:B------:R-:W-:Y:S02]  /*16b0*/  UIMAD UR27, UR22, UR27, UR23 ;  /* 0x0000001b161b72a4 */ /* 0x000fe4000f8e0217 */
[----:B------:R-:W-:Y:S01]  /*16c0*/  UIMAD UR26, UR4, UR18, UR26 ;  /* 0x00000012041a72a4 */ /* 0x000fe2000f8e021a */
[----:B------:R-:W-:Y:S02]  /*16d0*/  @!UP0 UMOV UR5, UR6 ;  /* 0x0000000600058c82 */ /* 0x000fe40008000000 */
[----:B------:R-:W-:-:S12]  /*16e0*/  UIMAD UR27, UR5, UR22, UR27 ;  /* 0x00000016051b72a4 */ /* 0x000fd8000f8e021b */
.L_x_18:
[----:B------:R-:W-:Y:S02]  /*16f0*/  UISETP.NE.AND UP2, UPT, UR25, 0x1, UPT ;  /* 0x000000011900788c */ /* 0x000fe4000bf45270 */
[----:B------:R-:W-:Y:S02]  /*1700*/  UISETP.NE.AND UP0, UPT, UR20, 0x2, UPT ;  /* 0x000000021400788c */ /* 0x000fe4000bf05270 */
[----:B------:R-:W-:Y:S02]  /*1710*/  ULOP3.LUT UR30, UR30, 0x600, URZ, 0xc0, !UPT ;  /* 0x000006001e1e7892 */ /* 0x000fe4000f8ec0ff */
[----:B------:R-:W-:-:S03]  /*1720*/  USHF.L.U32 UR29, UR28, UR29, URZ ;  /* 0x0000001d1c1d7299 */ /* 0x000fc600080006ff */
[----:B------:R-:W-:Y:S09]  /*1730*/  BRA.U UP2, `(.L_x_19) ;  /* 0x0000000102407547 */ /* 0x000ff2000b800000 */
[----:B------:R-:W2:Y:S01]  /*1740*/  LDCU.128 UR8, c[0x0][0xb10] ;  /* 0x00016200ff0877ac */ /* 0x000ea20008000c00 */
[----:B------:R-:W3:Y:S01]  /*1750*/  LDCU UR12, c[0x0][0xb0c] ;  /* 0x00016180ff0c77ac */ /* 0x000ee20008000800 */
[----:B------:R-:W4:Y:S01]  /*1760*/  LDCU UR13, c[0x0][0xb20] ;  /* 0x00016400ff0d77ac */ /* 0x000f220008000800 */
[----:B--2---:R-:W-:Y:S02]  /*1770*/  UIMAD.WIDE.U32 UR4, UR27, UR8, URZ ;  /* 0x000000081b0472a5 */ /* 0x004fe4000f8e00ff */
[----:B------:R-:W-:Y:S02]  /*1780*/  UIMAD.WIDE.U32 UR6, UR26, UR11, URZ ;  /* 0x0000000b1a0672a5 */ /* 0x000fe4000f8e00ff */
[----:B---3--:R-:W-:Y:S02]  /*1790*/  UISETP.NE.AND UP2, UPT, UR12, 0x1, UPT ;  /* 0x000000010c00788c */ /* 0x008fe4000bf45270 */
[----:B------:R-:W-:-:S03]  /*17a0*/  USHF.R.U32.HI UR5, URZ, UR9, UR5 ;  /* 0x00000009ff057299 */ /* 0x000fc60008011605 */
[----:B------:R-:W-:Y:S01]  /*17b0*/  UMOV UR4, UR7 ;  /* 0x0000000700047c82 */ /* 0x000fe20008000000 */
[----:B------:R-:W-:Y:S02]  /*17c0*/  USEL UR5, UR27, UR5, !UP2 ;  /* 0x000000051b057287 */ /* 0x000fe4000d000000 */
[----:B------:R-:W-:Y:S02]  /*17d0*/  UISETP.NE.AND UP2, UPT, UR10, 0x1, UPT ;  /* 0x000000010a00788c */ /* 0x000fe4000bf45270 */
[----:B----4-:R-:W-:-:S04]  /*17e0*/  USHF.R.U32.HI UR4, URZ, UR13, UR4 ;  /* 0x0000000dff047299 */ /* 0x010fc80008011604 */
[----:B------:R-:W-:-:S04]  /*17f0*/  USEL UR4, UR26, UR4, !UP2 ;  /* 0x000000041a047287 */ /* 0x000fc8000d000000 */
[----:B------:R-:W-:Y:S02]  /*1800*/  UIADD3 UR6, UPT, UPT, -UR4, UR5, URZ ;  /* 0x0000000504067290 */ /* 0x000fe4000fffe1ff */
[----:B------:R-:W-:Y:S02]  /*1810*/  UIADD3 UR4, UPT, UPT, UR4, -UR5, URZ ;  /* 0x8000000504047290 */ /* 0x000fe4000fffe0ff */
[----:B------:R-:W-:Y:S02]  /*1820*/  UIMAD UR26, UR6, UR10, UR26 ;  /* 0x0000000a061a72a4 */ /* 0x000fe4000f8e021a */
[----:B------:R-:W-:-:S12]  /*1830*/  UIMAD UR27, UR4, UR12, UR27 ;  /* 0x0000000c041b72a4 */ /* 0x000fd8000f8e021b */
.L_x_19:
[----:B------:R-:W-:Y:S05]  /*1840*/  BRA.U !UP6, `(.L_x_20) ;  /* 0x000000010e0c7547 */ /* 0x000fea000b800000 */
[----:B------:R-:W-:Y:S01]  /*1850*/  UCGABAR_WAIT ;  /* 0x0000000000007dc7 */ /* 0x000fe20008000000 */
[----:B------:R-:W-:Y:S01]  /*1860*/  CCTL.IVALL ;  /* 0x00000000ff00798f */ /* 0x000fe20002000000 */
[----:B------:R-:W-:Y:S05]  /*1870*/  BRA `(.L_x_21) ;  /* 0x0000000000047947 */ /* 0x000fea0003800000 */
.L_x_20:
[----:B------:R-:W-:Y:S06]  /*1880*/  BAR.SYNC.DEFER_BLOCKING 0x0 ;  /* 0x0000000000007b1d */ /* 0x000fec0000010000 */
.L_x_21:
[----:B------:R-:W-:Y:S05]  /*1890*/  BRA.U UP0, `(.L_x_22) ;  /* 0x0000001500f07547 */ /* 0x000fea000b800000 */
[----:B------:R-:W2:Y:S01]  /*18a0*/  LDCU UR6, c[0x0][0x38c] ;  /* 0x00007180ff0677ac */ /* 0x000ea20008000800 */
[----:B------:R-:W-:Y:S01]  /*18b0*/  PLOP3.LUT P1, PT, PT, PT, UP4, 0x80, 0x8 ;  /* 0x000000000008781c */ /* 0x000fe20003f2f048 */
[----:B------:R-:W-:Y:S01]  /*18c0*/  IMAD.MOV.U32 R12, RZ, RZ, 0x1 ;  /* 0x00000001ff0c7424 */ /* 0x000fe200078e00ff */
[----:B------:R-:W-:Y:S01]  /*18d0*/  ISETP.NE.AND P2, PT, R3, RZ, P3 ;  /* 0x000000ff0300720c */ /* 0x000fe20001f45270 */
[----:B------:R-:W-:Y:S01]  /*18e0*/  UISETP.NE.AND UP1, UPT, UR20, URZ, UPT ;  /* 0x000000ff1400728c */ /* 0x000fe2000bf25270 */
[----:B------:R-:W-:Y:S02]  /*18f0*/  PLOP3.LUT P1, PT, P1, PT, PT, 0x8, 0x80 ;  /* 0x000000000080781c */ /* 0x000fe40000f2e170 */
[----:B------:R-:W-:Y:S01]  /*1900*/  CS2R R10, SRZ ;  /* 0x00000000000a7805 */ /* 0x000fe2000001ff00 */
[----:B------:R-:W-:Y:S01]  /*1910*/  IMAD.MOV.U32 R9, RZ, RZ, RZ ;  /* 0x000000ffff097224 */ /* 0x000fe200078e00ff */
[----:B------:R-:W3:Y:S01]  /*1920*/  LDCU UR47, c[0x0][0x370] ;  /* 0x00006e00ff2f77ac */ /* 0x000ee20008000800 */
[----:B------:R-:W-:Y:S01]  /*1930*/  IMAD.MOV.U32 R8, RZ, RZ, 0x1 ;  /* 0x00000001ff087424 */ /* 0x000fe200078e00ff */
[----:B------:R-:W4:Y:S01]  /*1940*/  LDCU.64 UR40, c[0x0][0x348] ;  /* 0x00006900ff2877ac */ /* 0x000f220008000a00 */
[----:B------:R-:W-:-:S02]  /*1950*/  USHF.L.U32 UR54, UR23, 0x6, URZ ;  /* 0x0000000617367899 */ /* 0x000fc400080006ff */
[----:B--2---:R-:W-:Y:S02]  /*1960*/  UIADD3 UR5, UPT, UPT, UR6, 0x7f, URZ ;  /* 0x0000007f06057890 */ /* 0x004fe4000fffe0ff */
[----:B------:R-:W-:Y:S02]  /*1970*/  UIADD3 UR53, UPT, UPT, UR6, 0xfe, URZ ;  /* 0x000000fe06357890 */ /* 0x000fe4000fffe0ff */
[----:B------:R-:W-:Y:S01]  /*1980*/  USHF.R.S32.HI UR4, URZ, 0x1f, UR5 ;  /* 0x0000001fff047899 */ /* 0x000fe20008011405 */
[----:B------:R-:W2:Y:S03]  /*1990*/  LDCU UR46, c[0x0][0x374] ;  /* 0x00006e80ff2e77ac */ /* 0x000ea60008000800 */
[----:B------:R-:W-:Y:S02]  /*19a0*/  ULEA.HI UR4, UR4, UR5, URZ, 0x7 ;  /* 0x0000000504047291 */ /* 0x000fe4000f8f38ff */
[----:B------:R-:W-:-:S02]  /*19b0*/  USHF.L.U32 UR5, UR23, 0x5, URZ ;  /* 0x0000000517057899 */ /* 0x000fc400080006ff */
[----:B------:R-:W-:Y:S02]  /*19c0*/  USHF.R.S32.HI UR49, URZ, 0x7, UR4 ;  /* 0x00000007ff317899 */ /* 0x000fe40008011404 */
[----:B------:R-:W-:Y:S02]  /*19d0*/  UIADD3 UR4, UPT, UPT, UR6, -0x1, URZ ;  /* 0xffffffff06047890 */ /* 0x000fe4000fffe0ff */
[----:B------:R-:W-:Y:S02]  /*19e0*/  UISETP.LT.U32.AND UP0, UPT, UR49, 0x8, UPT ;  /* 0x000000083100788c */ /* 0x000fe4000bf01070 */
[----:B------:R-:W-:Y:S02]  /*19f0*/  UISETP.GE.U32.AND UP2, UPT, UR4, -0xff, UPT ;  /* 0xffffff010400788c */ /* 0x000fe4000bf46070 */
[----:B------:R-:W-:Y:S02]  /*1a00*/  USEL UR48, UR49, 0x8, UP0 ;  /* 0x0000000831307887 */ /* 0x000fe40008000000 */
[----:B------:R-:W-:-:S02]  /*1a10*/  ULOP3.LUT UR5, UR5, 0x20, URZ, 0xc0, !UPT ;  /* 0x0000002005057892 */ /* 0x000fc4000f8ec0ff */
[----:B------:R-:W-:Y:S02]  /*1a20*/  UIADD3 UR4, UPT, UPT, UR48, -0x1, URZ ;  /* 0xffffffff30047890 */ /* 0x000fe4000fffe0ff */
[----:B------:R-:W-:Y:S02]  /*1a30*/  USEL UR31, UR44, 0x2, UP1 ;  /* 0x000000022c1f7887 */ /* 0x000fe40008800000 */
[----:B------:R-:W-:Y:S02]  /*1a40*/  ULEA.HI UR51, UR30, UR5, URZ, 0x1a ;  /* 0x000000051e337291 */ /* 0x000fe4000f8fd0ff */
[----:B------:R-:W-:Y:S02]  /*1a50*/  @UP2 UIADD3 UR4, UPT, UPT, UR48, URZ, URZ ;  /* 0x000000ff30042290 */ /* 0x000fe4000fffe0ff */
[----:B------:R-:W-:Y:S02]  /*1a60*/  UIADD3 UR52, UPT, UPT, UR49, -UR48, URZ ;  /* 0x8000003031347290 */ /* 0x000fe4000fffe0ff */
[----:B------:R-:W-:-:S02]  /*1a70*/  UIADD3 UR43, UPT, UPT, UR4, 0x1, URZ ;  /* 0x00000001042b7890 */ /* 0x000fc4000fffe0ff */
[----:B------:R-:W-:Y:S01]  /*1a80*/  UIADD3 UR50, UPT, UPT, -UR4, URZ, URZ ;  /* 0x000000ff04327290 */ /* 0x000fe2000fffe1ff */
[----:B--234-:R-:W-:-:S11]  /*1a90*/  UMOV UR15, URZ ;  /* 0x000000ff000f7c82 */ /* 0x01cfd60008000000 */
.L_x_44:
[----:B------:R-:W-:Y:S01]  /*1aa0*/  UISETP.NE.AND UP0, UPT, UR55, URZ, UPT ;  /* 0x000000ff3700728c */ /* 0x000fe2000bf05270 */
[----:B------:R-:W2:Y:S08]  /*1ab0*/  S2UR UR55, SR_CgaCtaId ;  /* 0x00000000003779c3 */ /* 0x000eb00000008800 */
[----:B------:R-:W-:Y:S05]  /*1ac0*/  BRA.U UP0, `(.L_x_23) ;  /* 0x0000000100347547 */ /* 0x000fea000b800000 */
[----:B------:R-:W3:Y:S01]  /*1ad0*/  S2R R0, SR_CgaCtaId ;  /* 0x0000000000007919 */ /* 0x000ee20000008800 */
[----:B------:R-:W-:-:S04]  /*1ae0*/  MOV R2, 0x400 ;  /* 0x0000040000027802 */ /* 0x000fc80000000f00 */
[----:B---3--:R-:W-:Y:S02]  /*1af0*/  LEA R0, R0, R2, 0x18 ;  /* 0x0000000200007211 */ /* 0x008fe400078ec0ff */
[----:B------:R-:W-:-:S03]  /*1b00*/  SHF.L.U32 R2, R8, 0x1f, RZ ;  /* 0x0000001f08027819 */ /* 0x000fc600000006ff */
[----:B------:R-:W-:-:S04]  /*1b10*/  IMAD R0, R9, 0x8, R0 ;  /* 0x0000000809007824 */ /* 0x000fc800078e0200 */
[----:B------:R-:W3:Y:S02]  /*1b20*/  SYNCS.PHASECHK.TRANS64.TRYWAIT P0, [R0+URZ+0x130], R2 ;  /* 0x00013002000075a7 */ /* 0x000ee400080011ff */
[----:B---3--:R-:W-:Y:S05]  /*1b30*/  @!P0 BRA `(.L_x_24) ;  /* 0x0000006800248947 */ /* 0x008fea0003800000 */
.L_x_139:
[----:B------:R-:W-:Y:S01]  /*1b40*/  VIADD R9, R9, 0x1 ;  /* 0x0000000109097836 */ /* 0x000fe20000000000 */
[----:B------:R3:W-:Y:S04]  /*1b50*/  SYNCS.ARRIVE.TRANS64.A1T0 RZ, [R0+URZ+0x120], RZ ;  /* 0x000120ff00ff79a7 */ /* 0x0007e800081000ff */
[----:B------:R-:W-:-:S04]  /*1b60*/  ISETP.NE.AND P0, PT, R9, 0x2, PT ;  /* 0x000000020900780c */ /* 0x000fc80003f05270 */
[----:B------:R-:W-:Y:S02]  /*1b70*/  SEL R9, R9, RZ, P0 ;  /* 0x000000ff09097207 */ /* 0x000fe40000000000 */
[----:B---3--:R-:W-:-:S04]  /*1b80*/  SEL R0, RZ, 0x1, P0 ;  /* 0x00000001ff007807 */ /* 0x008fc80000000000 */
[----:B------:R-:W-:-:S07]  /*1b90*/  LOP3.LUT R8, R8, R0, RZ, 0x3c, !PT ;  /* 0x0000000008087212 */ /* 0x000fce00078e3cff */
.L_x_23:
[----:B------:R-:W-:Y:S01]  /*1ba0*/  UMOV UR14, 0x400 ;  /* 0x00000400000e7882 */ /* 0x000fe20000000000 */
[----:B------:R-:W-:Y:S01]  /*1bb0*/  SHF.L.U32 R0, R12, 0x1f, RZ ;  /* 0x0000001f0c007819 */ /* 0x000fe200000006ff */
[----:B--2---:R-:W-:Y:S02]  /*1bc0*/  ULEA UR14, UR55, UR14, 0x18 ;  /* 0x0000000e370e7291 */ /* 0x004fe4000f8ec0ff */
[----:B------:R-:W-:Y:S02]  /*1bd0*/  UISETP.GE.U32.AND UP0, UPT, UR53, 0xff, UPT ;  /* 0x000000ff3500788c */ /* 0x000fe4000bf06070 */
[----:B------:R-:W-:Y:S02]  /*1be0*/  ULEA UR4, UR15, UR14, 0x3 ;  /* 0x0000000e0f047291 */ /* 0x000fe4000f8e18ff */
[----:B------:R-:W-:Y:S01]  /*1bf0*/  ULEA UR19, UR26, UR51, 0x6 ;  /* 0x000000331a137291 */ /* 0x000fe2000f8e30ff */
[----:B------:R-:W-:-:S06]  /*1c00*/  UMOV UR13, URZ ;  /* 0x000000ff000d7c82 */ /* 0x000fcc0008000000 */
[----:B------:R2:W3:Y:S01]  /*1c10*/  SYNCS.PHASECHK.TRANS64.TRYWAIT P0, [UR4+0x40], R0 ;  /* 0x00004000ff0075a7 */ /* 0x0004e20008001104 */
[----:B------:R-:W-:-:S04]  /*1c20*/  ULEA.HI UR4, UR27, UR27, URZ, 0x1 ;  /* 0x0000001b1b047291 */ /* 0x000fc8000f8f08ff */
[----:B------:R-:W-:-:S04]  /*1c30*/  USHF.L.U32 UR4, UR4, 0x6, URZ ;  /* 0x0000000604047899 */ /* 0x000fc800080006ff */
[----:B------:R-:W-:-:S04]  /*1c40*/  ULOP3.LUT UR35, UR4, 0xffffff80, URZ, 0xc0, !UPT ;  /* 0xffffff8004237892 */ /* 0x000fc8000f8ec0ff */
[----:B------:R-:W-:Y:S01]  /*1c50*/  ULOP3.LUT UR35, UR35, 0x40, UR54, 0xf8, !UPT ;  /* 0x0000004023237892 */ /* 0x000fe2000f8ef836 */
[----:B------:R-:W-:Y:S11]  /*1c60*/  BRA.U !UP0, `(.L_x_25) ;  /* 0x0000000108f87547 */ /* 0x000ff6000b800000 */
[----:B------:R-:W-:Y:S01]  /*1c70*/  UMOV UR21, UR50 ;  /* 0x0000003200157c82 */ /* 0x000fe20008000000 */
[----:B------:R-:W-:Y:S01]  /*1c80*/  UMOV UR4, UR15 ;  /* 0x0000000f00047c82 */ /* 0x000fe20008000000 */
[----:B------:R-:W-:-:S05]  /*1c90*/  UMOV UR26, 0x40 ;  /* 0x00000040001a7882 */ /* 0x000fca0000000000 */
.L_x_31:
[----:B------:R-:W-:Y:S01]  /*1ca0*/  ULEA UR33, UR4, UR14, 0x3 ;  /* 0x0000000e04217291 */ /* 0x000fe2000f8e18ff */
[----:B------:R-:W-:Y:S01]  /*1cb0*/  @P3 MOV R2, 0xc000 ;  /* 0x0000c00000023802 */ /* 0x000fe20000000f00 */
[----:B-1-3--:R-:W-:Y:S10]  /*1cc0*/  @P0 BRA `(.L_x_26) ;  /* 0x00000000000c0947 */ /* 0x00aff40003800000 */
[----:B------:R-:W-:-:S04]  /*1cd0*/  SHF.L.U32 R3, R12, 0x1f, RZ ;  /* 0x0000001f0c037819 */ /* 0x000fc800000006ff */
[----:B------:R-:W3:Y:S02]  /*1ce0*/  SYNCS.PHASECHK.TRANS64.TRYWAIT P0, [UR33+0x40], R3 ;  /* 0x00004003ff0075a7 */ /* 0x000ee40008001121 */
[----:B---3--:R-:W-:Y:S05]  /*1cf0*/  @!P0 BRA `(.L_x_27) ;  /* 0x0000006400c88947 */ /* 0x008fea0003800000 */
.L_x_26:
[----:B------:R3:W-:Y:S01]  /*1d00*/  @P3 SYNCS.ARRIVE.TRANS64 RZ, [UR33], R2 ;  /* 0x00000002ffff39a7 */ /* 0x0007e20008000021 */
[----:B------:R-:W-:Y:S02]  /*1d10*/  ULOP3.LUT UR5, UR31, 0x2, URZ, 0xfc, !UPT ;  /* 0x000000021f057892 */ /* 0x000fe4000f8efcff */
[----:B------:R-:W-:Y:S02]  /*1d20*/  UIADD3 UR21, UPT, UPT, UR21, 0x1, URZ ;  /* 0x0000000115157890 */ /* 0x000fe4000fffe0ff */
[----:B------:R-:W-:Y:S02]  /*1d30*/  UISETP.NE.AND UP0, UPT, UR5, 0x2, UPT ;  /* 0x000000020500788c */ /* 0x000fe4000bf05270 */
[----:B------:R-:W-:-:S07]  /*1d40*/  UISETP.NE.AND UP2, UPT, UR21, 0x1, UPT ;  /* 0x000000011500788c */ /* 0x000fce000bf45270 */
[----:B------:R-:W-:Y:S05]  /*1d50*/  BRA.U UP0, `(.L_x_28) ;  /* 0x0000000100047547 */ /* 0x000fea000b800000 */
[----:B-1----:R-:W-:Y:S05]  /*1d60*/  BPT.TRAP 0x1 ;  /* 0x000000040000795c */ /* 0x002fea0000300000 */
.L_x_28:
[----:B------:R-:W-:Y:S04]  /*1d70*/  BSSY.RECONVERGENT B0, `(.L_x_29) ;  /* 0x0000003000007945 */ /* 0x000fe80003800200 */
[----:B------:R-:W-:Y:S05]  /*1d80*/  @!P2 BRA `(.L_x_30) ;  /* 0x000000000004a947 */ /* 0x000fea0003800000 */
[----:B-1----:R-:W-:Y:S05]  /*1d90*/  BPT.TRAP 0x1 ;  /* 0x000000040000795c */ /* 0x002fea0000300000 */
.L_x_30:
[----:B-1----:R-:W-:Y:S05]  /*1da0*/  BSYNC.RECONVERGENT B0 ;  /* 0x0000000000007941 */ /* 0x002fea0003800200 */
.L_x_29:
[----:B------:R-:W-:Y:S02]  /*1db0*/  UIADD3 UR5, UPT, UPT, UR4, 0x1, URZ ;  /* 0x0000000104057890 */ /* 0x000fe4000fffe0ff */
[----:B------:R-:W-:Y:S02]  /*1dc0*/  ULEA UR8, UR4, UR30, 0xc ;  /* 0x0000001e04087291 */ /* 0x000fe4000f8e60ff */
[----:B------:R-:W-:Y:S02]  /*1dd0*/  UISETP.NE.AND UP0, UPT, UR5, 0x8, UPT ;  /* 0x000000080500788c */ /* 0x000fe4000bf05270 */
[----:B------:R-:W-:Y:S02]  /*1de0*/  ULEA UR24, UR4, UR14, 0xe ;  /* 0x0000000e04187291 */ /* 0x000fe4000f8e70ff */
[----:B------:R-:W-:Y:S02]  /*1df0*/  USEL UR6, URZ, 0x1, UP0 ;  /* 0x00000001ff067887 */ /* 0x000fe40008000000 */
[----:B------:R-:W-:-:S02]  /*1e00*/  USEL UR15, UR5, URZ, UP0 ;  /* 0x000000ff050f7287 */ /* 0x000fc40008000000 */
[----:B------:R-:W-:Y:S02]  /*1e10*/  UIADD3 UR4, UP0, UPT, UR40, 0x180, URZ ;  /* 0x0000018028047890 */ /* 0x000fe4000ff1e0ff */
[----:B------:R-:W-:Y:S01]  /*1e20*/  ULEA UR5, UR15, UR14, 0x3 ;  /* 0x0000000e0f057291 */ /* 0x000fe2000f8e18ff */
[----:B------:R-:W-:Y:S01]  /*1e30*/  LOP3.LUT R12, R12, UR6, RZ, 0x3c, !PT ;  /* 0x000000060c0c7c12 */ /* 0x000fe2000f8e3cff */
[----:B------:R-:W-:Y:S02]  /*1e40*/  UIADD3 UR6, UP1, UPT, UR40, 0x80, URZ ;  /* 0x0000008028067890 */ /* 0x000fe4000ff3e0ff */
[----:B------:R-:W-:Y:S01]  /*1e50*/  ULEA UR8, UR8, UR14, 0x1 ;  /* 0x0000000e08087291 */ /* 0x000fe2000f8e08ff */
[----:B--2---:R-:W-:Y:S01]  /*1e60*/  SHF.L.U32 R0, R12, 0x1f, RZ ;  /* 0x0000001f0c007819 */ /* 0x004fe200000006ff */
[----:B------:R-:W-:Y:S02]  /*1e70*/  UIADD3 UR34, UPT, UPT, UR26, -0x40, URZ ;  /* 0xffffffc01a227890 */ /* 0x000fe4000fffe0ff */
[----:B------:R-:W-:Y:S01]  /*1e80*/  ULOP3.LUT UR33, UR33, 0xfefffff8, URZ, 0xc0, !UPT ;  /* 0xfefffff821217892 */ /* 0x000fe2000f8ec0ff */
[----:B------:R4:W1:Y:S01]  /*1e90*/  SYNCS.PHASECHK.TRANS64.TRYWAIT P0, [UR5+0x40], R0 ;  /* 0x00004000ff0075a7 */ /* 0x0008620008001105 */
[----:B------:R-:W-:-:S02]  /*1ea0*/  UIADD3.X UR7, UPT, UPT, URZ, UR41, URZ, UP1, !UPT ;  /* 0x00000029ff077290 */ /* 0x000fc40008ffe4ff */
[----:B------:R-:W-:Y:S02]  /*1eb0*/  UIADD3 UR32, UPT, UPT, UR24, 0x3300, URZ ;  /* 0x0000330018207890 */ /* 0x000fe4000fffe0ff */
[----:B------:R-:W-:Y:S02]  /*1ec0*/  UIADD3 UR24, UPT, UPT, UR24, 0x5300, URZ ;  /* 0x0000530018187890 */ /* 0x000fe4000fffe0ff */
[----:B------:R-:W-:Y:S02]  /*1ed0*/  UIADD3.X UR5, UPT, UPT, URZ, UR41, URZ, UP0, !UPT ;  /* 0x00000029ff057290 */ /* 0x000fe400087fe4ff */
[----:B------:R-:W-:Y:S02]  /*1ee0*/  UIADD3 UR16, UPT, UPT, UR8, 0x23300, URZ ;  /* 0x0002330008107890 */ /* 0x000fe4000fffe0ff */
[----:B------:R-:W-:Y:S02]  /*1ef0*/  UPRMT UR13, URZ, 0x5410, UR29 ;  /* 0x00005410ff0d7896 */ /* 0x000fe4000800001d */
[----:B------:R-:W-:Y:S01]  /*1f00*/  UIADD3 UR8, UPT, UPT, UR8, 0x24300, URZ ;  /* 0x0002430008087890 */ /* 0x000fe2000fffe0ff */
[----:B------:R-:W-:Y:S01]  /*1f10*/  UMOV UR22, 0x0 ;  /* 0x0000000000167882 */ /* 0x000fe20000000000 */
[----:B------:R-:W-:Y:S01]  /*1f20*/  UMOV UR23, 0x10000000 ;  /* 0x1000000000177882 */ /* 0x000fe20000000000 */
[----:B------:R-:W-:Y:S01]  /*1f30*/  UMOV UR27, UR35 ;  /* 0x00000023001b7c82 */ /* 0x000fe20008000000 */
[----:B------:R-:W-:Y:S01]  /*1f40*/  UMOV UR28, UR36 ;  /* 0x00000024001c7c82 */ /* 0x000fe20008000000 */
[----:B------:R-:W-:Y:S01]  /*1f50*/  UMOV UR25, UR33 ;  /* 0x0000002100197c82 */ /* 0x000fe20008000000 */
[----:B------:R-:W-:Y:S01]  /*1f60*/  UMOV UR20, UR36 ;  /* 0x0000002400147c82 */ /* 0x000fe20008000000 */
[----:B------:R-:W-:Y:S01]  /*1f70*/  UMOV UR17, UR33 ;  /* 0x0000002100117c82 */ /* 0x000fe20008000000 */
[----:B------:R-:W-:Y:S01]  /*1f80*/  UMOV UR18, UR34 ;  /* 0x0000002200127c82 */ /* 0x000fe20008000000 */
[----:B------:R-:W-:Y:S01]  /*1f90*/  UTMALDG.3D.2CTA [UR32], [UR6], desc[UR22] ;  /* 0x00001620060075b4 */ /* 0x000fe20008211000 */
[----:B------:R-:W-:Y:S01]  /*1fa0*/  UMOV UR10, UR26 ;  /* 0x0000001a000a7c82 */ /* 0x000fe20008000000 */
[----:B------:R-:W-:Y:S01]  /*1fb0*/  UMOV UR11, UR19 ;  /* 0x00000013000b7c82 */ /* 0x000fe20008000000 */
[----:B------:R-:W-:Y:S01]  /*1fc0*/  UMOV UR12, UR36 ;  /* 0x00000024000c7c82 */ /* 0x000fe20008000000 */
[----:B------:R-:W-:Y:S01]  /*1fd0*/  UMOV UR9, UR33 ;  /* 0x0000002100097c82 */ /* 0x000fe20008000000 */
[----:B------:R2:W-:Y:S01]  /*1fe0*/  UTMALDG.3D.2CTA [UR24], [UR6], desc[UR22] ;  /* 0x00001618060075b4 */ /* 0x0005e20008211000 */
[----:B------:R-:W-:Y:S01]  /*1ff0*/  UTMALDG.3D.MULTICAST.2CTA [UR16], [UR4], UR13, desc[UR22] ;  /* 0x00001610040073b4 */ /* 0x000fe2000821180d */
[----:B------:R3:W-:Y:S01]  /*2000*/  UTMALDG.3D.MULTICAST.2CTA [UR8], [UR4], UR13, desc[UR22] ;  /* 0x00001608040073b4 */ /* 0x0007e2000821180d */
[----:B--2---:R-:W-:Y:S01]  /*2010*/  UIADD3 UR26, UPT, UPT, UR26, 0x80, URZ ;  /* 0x000000801a1a7890 */ /* 0x004fe2000fffe0ff */
[----:B---3--:R-:W-:Y:S01]  /*2020*/  UMOV UR13, UR43 ;  /* 0x0000002b000d7c82 */ /* 0x008fe20008000000 */
[----:B------:R-:W-:Y:S01]  /*2030*/  UMOV UR4, UR15 ;  /* 0x0000000f00047c82 */ /* 0x000fe20008000000 */
[----:B----4-:R-:W-:Y:S09]  /*2040*/  BRA.U UP2, `(.L_x_31) ;  /* 0xfffffffd02147547 */ /* 0x010ff2000b83ffff */
.L_x_25:
[----:B------:R-:W-:Y:S01]  /*2050*/  ULEA UR4, UR15, UR14, 0x3 ;  /* 0x0000000e0f047291 */ /* 0x000fe2000f8e18ff */
[----:B--2---:R-:W-:Y:S01]  /*2060*/  SHF.L.U32 R0, R12, 0x1f, RZ ;  /* 0x0000001f0c007819 */ /* 0x004fe200000006ff */
[----:B------:R-:W-:Y:S01]  /*2070*/  @!P1 SYNCS.ARRIVE.TRANS64.A1T0 RZ, [UR14+0xb8], RZ ;  /* 0x0000b8ffffff99a7 */ /* 0x000fe2000810000e */
[----:B------:R-:W-:-:S06]  /*2080*/  UISETP.GT.AND UP0, UPT, UR49, UR48, UPT ;  /* 0x000000303100728c */ /* 0x000fcc000bf04270 */
[----:B------:R2:W4:Y:S03]  /*2090*/  SYNCS.PHASECHK.TRANS64.TRYWAIT P1, [UR4+0x40], R0 ;  /* 0x00004000ff0075a7 */ /* 0x0005260008021104 */
[----:B------:R-:W-:Y:S05]  /*20a0*/  BRA.U !UP0, `(.L_x_32) ;  /* 0x0000000508047547 */ /* 0x000fea000b800000 */
[----:B------:R-:W-:Y:S01]  /*20b0*/  UIADD3 UR37, UPT, UPT, UR52, UR13, URZ ;  /* 0x0000000d34257290 */ /* 0x000fe2000fffe0ff */
[----:B------:R-:W-:-:S11]  /*20c0*/  UMOV UR6, UR15 ;  /* 0x0000000f00067c82 */ /* 0x000fd60008000000 */
.L_x_40:
[----:B------:R-:W-:Y:S01]  /*20d0*/  ULEA UR7, UR6, UR14, 0x3 ;  /* 0x0000000e06077291 */ /* 0x000fe2000f8e18ff */
[----:B----4-:R-:W-:Y:S01]  /*20e0*/  @P3 MOV R2, 0xc000 ;  /* 0x0000c00000023802 */ /* 0x010fe20000000f00 */
[----:B-12-4-:R-:W-:Y:S10]  /*20f0*/  @P1 BRA `(.L_x_33) ;  /* 0x00000000000c1947 */ /* 0x016ff40003800000 */
[----:B------:R-:W-:-:S04]  /*2100*/  SHF.L.U32 R3, R12, 0x1f, RZ ;  /* 0x0000001f0c037819 */ /* 0x000fc800000006ff */
[----:B-1-3--:R-:W1:Y:S02]  /*2110*/  SYNCS.PHASECHK.TRANS64.TRYWAIT P0, [UR7+0x40], R3 ;  /* 0x00004003ff0075a7 */ /* 0x00ae640008001107 */
[----:B-1----:R-:W-:Y:S05]  /*2120*/  @!P0 BRA `(.L_x_34) ;  /* 0x0000006000d48947 */ /* 0x002fea0003800000 */
.L_x_33:
[----:B------:R4:W-:Y:S01]  /*2130*/  @P3 SYNCS.ARRIVE.TRANS64 RZ, [UR7], R2 ;  /* 0x00000002ffff39a7 */ /* 0x0009e20008000007 */
[----:B------:R-:W-:-:S04]  /*2140*/  ULOP3.LUT UR4, UR31, 0x2, URZ, 0xfc, !UPT ;  /* 0x000000021f047892 */ /* 0x000fc8000f8efcff */
[----:B------:R-:W-:-:S09]  /*2150*/  UISETP.NE.AND UP0, UPT, UR4, 0x2, UPT ;  /* 0x000000020400788c */ /* 0x000fd2000bf05270 */
[----:B------:R-:W-:Y:S05]  /*2160*/  BRA.U UP0, `(.L_x_35) ;  /* 0x0000000100047547 */ /* 0x000fea000b800000 */
[----:B-1----:R-:W-:Y:S05]  /*2170*/  BPT.TRAP 0x1 ;  /* 0x000000040000795c */ /* 0x002fea0000300000 */
.L_x_35:
[----:B------:R-:W-:Y:S04]  /*2180*/  BSSY.RECONVERGENT B0, `(.L_x_36) ;  /* 0x0000003000007945 */ /* 0x000fe80003800200 */
[----:B------:R-:W-:Y:S05]  /*2190*/  @!P2 BRA `(.L_x_37) ;  /* 0x000000000004a947 */ /* 0x000fea0003800000 */
[----:B-1----:R-:W-:Y:S05]  /*21a0*/  BPT.TRAP 0x1 ;  /* 0x000000040000795c */ /* 0x002fea0000300000 */
.L_x_37:
[----:B-1----:R-:W-:Y:S05]  /*21b0*/  BSYNC.RECONVERGENT B0 ;  /* 0x0000000000007941 */ /* 0x002fea0003800200 */
.L_x_36:
[----:B------:R-:W-:Y:S01]  /*21c0*/  UIADD3 UR4, UPT, UPT, UR6, 0x1, URZ ;  /* 0x0000000106047890 */ /* 0x000fe2000fffe0ff */
[----:B------:R-:W-:Y:S01]  /*21d0*/  BSSY.RECONVERGENT B0, `(.L_x_38) ;  /* 0x000002a000007945 */ /* 0x000fe20003800200 */
[----:B---3--:R-:W-:Y:S02]  /*21e0*/  ELECT P0, URZ, PT ;  /* 0x0000000000ff782f */ /* 0x008fe40003800000 */
[----:B------:R-:W-:-:S04]  /*21f0*/  UISETP.NE.AND UP0, UPT, UR4, 0x8, UPT ;  /* 0x000000080400788c */ /* 0x000fc8000bf05270 */
[----:B------:R-:W-:Y:S02]  /*2200*/  USEL UR5, URZ, 0x1, UP0 ;  /* 0x00000001ff057887 */ /* 0x000fe40008000000 */
[----:B------:R-:W-:-:S04]  /*2210*/  USEL UR15, UR4, URZ, UP0 ;  /* 0x000000ff040f7287 */ /* 0x000fc80008000000 */
[----:B------:R-:W-:Y:S01]  /*2220*/  ULEA UR4, UR15, UR14, 0x3 ;  /* 0x0000000e0f047291 */ /* 0x000fe2000f8e18ff */
[----:B------:R-:W-:-:S04]  /*2230*/  LOP3.LUT R12, R12, UR5, RZ, 0x3c, !PT ;  /* 0x000000050c0c7c12 */ /* 0x000fc8000f8e3cff */
[----:B--2---:R-:W-:-:S04]  /*2240*/  SHF.L.U32 R0, R12, 0x1f, RZ ;  /* 0x0000001f0c007819 */ /* 0x004fc800000006ff */
[----:B------:R1:W2:Y:S01]  /*2250*/  SYNCS.PHASECHK.TRANS64.TRYWAIT P1, [UR4+0x40], R0 ;  /* 0x00004000ff0075a7 */ /* 0x0002a20008021104 */
[----:B------:R-:W-:Y:S05]  /*2260*/  @!P0 BRA `(.L_x_39) ;  /* 0x0000000000808947 */ /* 0x000fea0003800000 */
[----:B------:R-:W-:Y:S02]  /*2270*/  ULEA UR8, UR6, UR30, 0xc ;  /* 0x0000001e06087291 */ /* 0x000fe4000f8e60ff */
[----:B------:R-:W-:Y:S02]  /*2280*/  ULEA UR24, UR6, UR14, 0xe ;  /* 0x0000000e06187291 */ /* 0x000fe4000f8e70ff */
[----:B------:R-:W-:Y:S02]  /*2290*/  UIADD3 UR4, UP1, UPT, UR40, 0x80, URZ ;  /* 0x0000008028047890 */ /* 0x000fe4000ff3e0ff */
[----:B------:R-:W-:Y:S02]  /*22a0*/  USHF.L.U32 UR34, UR13, 0x7, URZ ;  /* 0x000000070d227899 */ /* 0x000fe400080006ff */
[----:B------:R-:W-:Y:S02]  /*22b0*/  UIADD3 UR22, UP0, UPT, UR40, 0x180, URZ ;  /* 0x0000018028167890 */ /* 0x000fe4000ff1e0ff */
[----:B------:R-:W-:-:S02]  /*22c0*/  ULEA UR8, UR8, UR14, 0x1 ;  /* 0x0000000e08087291 */ /* 0x000fc4000f8e08ff */
[----:B------:R-:W-:Y:S02]  /*22d0*/  ULOP3.LUT UR33, UR7, 0xfefffff8, URZ, 0xc0, !UPT ;  /* 0xfefffff807217892 */ /* 0x000fe4000f8ec0ff */
[----:B------:R-:W-:Y:S02]  /*22e0*/  UIADD3.X UR5, UPT, UPT, URZ, UR41, URZ, UP1, !UPT ;  /* 0x00000029ff057290 */ /* 0x000fe40008ffe4ff */
[----:B------:R-:W-:Y:S02]  /*22f0*/  UIADD3 UR32, UPT, UPT, UR24, 0x3300, URZ ;  /* 0x0000330018207890 */ /* 0x000fe4000fffe0ff */
[----:B------:R-:W-:Y:S02]  /*2300*/  UIADD3 UR26, UPT, UPT, UR34, 0x40, URZ ;  /* 0x00000040221a7890 */ /* 0x000fe4000fffe0ff */
[----:B------:R-:W-:Y:S02]  /*2310*/  UIADD3 UR24, UPT, UPT, UR24, 0x5300, URZ ;  /* 0x0000530018187890 */ /* 0x000fe4000fffe0ff */
[----:B------:R-:W-:-:S02]  /*2320*/  UIADD3.X UR23, UPT, UPT, URZ, UR41, URZ, UP0, !UPT ;  /* 0x00000029ff177290 */ /* 0x000fc400087fe4ff */
        /* <DEDUP_REMOVED lines=11> */
[----:B------:R3:W-:Y:S01]  /*23e0*/  UTMALDG.3D.2CTA [UR32], [UR4], desc[UR38] ;  /* 0x00002620040075b4 */ /* 0x0007e20008211000 */
[----:B------:R-:W-:Y:S01]  /*23f0*/  UMOV UR11, UR19 ;  /* 0x00000013000b7c82 */ /* 0x000fe20008000000 */
[----:B------:R-:W-:Y:S01]  /*2400*/  UMOV UR12, UR36 ;  /* 0x00000024000c7c82 */ /* 0x000fe20008000000 */
[----:B------:R-:W-:Y:S01]  /*2410*/  UMOV UR9, UR33 ;  /* 0x0000002100097c82 */ /* 0x000fe20008000000 */
[----:B------:R-:W-:Y:S01]  /*2420*/  UMOV UR10, UR26 ;  /* 0x0000001a000a7c82 */ /* 0x000fe20008000000 */
[----:B------:R3:W-:Y:S01]  /*2430*/  UTMALDG.3D.2CTA [UR24], [UR4], desc[UR38] ;  /* 0x00002618040075b4 */ /* 0x0007e20008211000 */
[----:B------:R3:W-:Y:S01]  /*2440*/  UTMALDG.3D.MULTICAST.2CTA [UR16], [UR22], UR21, desc[UR38] ;  /* 0x00002610160073b4 */ /* 0x0007e20008211815 */
[----:B------:R3:W-:Y:S02]  /*2450*/  UTMALDG.3D.MULTICAST.2CTA [UR8], [UR22], UR21, desc[UR38] ;  /* 0x00002608160073b4 */ /* 0x0007e40008211815 */
[----:B---3--:R-:W-:Y:S01]  /*2460*/  NOP ;  /* 0x0000000000007918 */ /* 0x008fe20000000000 */
.L_x_39:
[----:B------:R-:W-:Y:S05]  /*2470*/  BSYNC.RECONVERGENT B0 ;  /* 0x0000000000007941 */ /* 0x000fea0003800200 */
.L_x_38:
[----:B------:R-:W-:Y:S01]  /*2480*/  UIADD3 UR13, UPT, UPT, UR13, 0x1, URZ ;  /* 0x000000010d0d7890 */ /* 0x000fe2000fffe0ff */
[----:B------:R-:W-:-:S03]  /*2490*/  UMOV UR6, UR15 ;  /* 0x0000000f00067c82 */ /* 0x000fc60008000000 */
[----:B------:R-:W-:-:S09]  /*24a0*/  UISETP.NE.AND UP0, UPT, UR13, UR37, UPT ;  /* 0x000000250d00728c */ /* 0x000fd2000bf05270 */
[----:B------:R-:W-:Y:S05]  /*24b0*/  BRA.U UP0, `(.L_x_40) ;  /* 0xfffffffd00047547 */ /* 0x000fea000b83ffff */
.L_x_32:
[C---:B------:R-:W-:Y:S01]  /*24c0*/  LEA R3, R11.reuse, UR14, 0x3 ;  /* 0x0000000e0b037c11 */ /* 0x040fe2000f8e18ff */
[----:B------:R-:W-:Y:S01]  /*24d0*/  NOP ;  /* 0x0000000000007918 */ /* 0x000fe20000000000 */
[----:B-12---:R-:W-:Y:S02]  /*24e0*/  SHF.L.U32 R0, R10, 0x1f, RZ ;  /* 0x0000001f0a007819 */ /* 0x006fe400000006ff */
[----:B------:R-:W-:Y:S02]  /*24f0*/  LEA R4, R11, UR14, 0x4 ;  /* 0x0000000e0b047c11 */ /* 0x000fe4000f8e20ff */
[----:B---3--:R-:W1:Y:S02]  /*2500*/  SYNCS.PHASECHK.TRANS64.TRYWAIT P0, [R3+URZ+0xc0], R0 ;  /* 0x0000c000030075a7 */ /* 0x008e6400080011ff */
[----:B-1----:R-:W-:Y:S05]  /*2510*/  @!P0 BRA `(.L_x_41) ;  /* 0x0000005c00f08947 */ /* 0x002fea0003800000 */
.L_x_142:
[----:B------:R-:W2:Y:S01]  /*2520*/  LDS.128 R4, [R4+0x150] ;  /* 0x0001500004047984 */ /* 0x000ea20000000c00 */
[----:B------:R-:W-:Y:S01]  /*2530*/  UISETP.GE.AND UP0, UPT, UR42, 0x1, UPT ;  /* 0x000000012a00788c */ /* 0x000fe2000bf06270 */
[----:B------:R-:W-:Y:S01]  /*2540*/  @!PT LDS RZ, [RZ] ;  /* 0x00000000fffff984 */ /* 0x000fe20000000800 */
[----:B------:R-:W-:Y:S01]  /*2550*/  @!PT LDS RZ, [RZ] ;  /* 0x00000000fffff984 */ /* 0x000fe20000000800 */
[----:B------:R-:W-:Y:S01]  /*2560*/  @!PT LDS RZ, [RZ] ;  /* 0x00000000fffff984 */ /* 0x000fe20000000800 */
[----:B------:R-:W-:Y:S01]  /*2570*/  @!PT LDS RZ, [RZ] ;  /* 0x00000000fffff984 */ /* 0x000fe20000000800 */
[----:B------:R3:W-:Y:S06]  /*2580*/  MEMBAR.ALL.CTA ;  /* 0x0000000000007992 */ /* 0x0007ec0000008000 */
[----:B---3--:R-:W3:Y:S01]  /*2590*/  FENCE.VIEW.ASYNC.S ;  /* 0x00000000000073c6 */ /* 0x008ee20000000000 */
[----:B--2---:R-:W-:-:S13]  /*25a0*/  LOP3.LUT P0, RZ, R6, 0x1, RZ, 0xc0, !PT ;  /* 0x0000000106ff7812 */ /* 0x004fda000780c0ff */
[----:B---3--:R-:W-:Y:S01]  /*25b0*/  VOTEU.ANY UP1, P0 ;  /* 0x0000000000ff7886 */ /* 0x008fe20000020100 */
[----:B------:R-:W-:-:S13]  /*25c0*/  PLOP3.LUT P0, PT, PT, PT, UP1, 0x80, 0x8 ;  /* 0x000000000008781c */ /* 0x000fda0003f0f018 */
[----:B-1----:R-:W-:Y:S02]  /*25d0*/  @P0 LOP3.LUT R0, R5, 0xffff, RZ, 0xc0, !PT ;  /* 0x0000ffff05000812 */ /* 0x002fe400078ec0ff */
[----:B----4-:R-:W-:Y:S02]  /*25e0*/  @P0 MOV R2, R4 ;  /* 0x0000000400020202 */ /* 0x010fe40000000f00 */
[----:B------:R-:W-:Y:S01]  /*25f0*/  @P0 R2UR UR5, R0 ;  /* 0x00000000000502ca */ /* 0x000fe200000e0000 */
[----:B------:R-:W-:Y:S01]  /*2600*/  VIADD R0, R3, 0xd0 ;  /* 0x000000d003007836 */ /* 0x000fe20000000000 */
[----:B------:R-:W-:Y:S02]  /*2610*/  @P0 SHF.R.U32.HI R4, RZ, 0x10, R5 ;  /* 0x00000010ff040819 */ /* 0x000fe40000011605 */
[----:B------:R-:W-:Y:S02]  /*2620*/  @P0 R2UR UR6, R2 ;  /* 0x00000000020602ca */ /* 0x000fe400000e0000 */
[----:B------:R-:W-:-:S02]  /*2630*/  PRMT R0, RZ, 0x654, R0 ;  /* 0x00000654ff007816 */ /* 0x000fc40000000000 */
[----:B------:R-:W-:Y:S02]  /*2640*/  @P0 R2UR UR4, R4 ;  /* 0x00000000040402ca */ /* 0x000fe400000e0000 */
[----:B------:R1:W-:Y:S03]  /*2650*/  SYNCS.ARRIVE.TRANS64.RED.A1T0 RZ, [R0+URZ], RZ ;  /* 0x000000ff00ff79a7 */ /* 0x0003e600081004ff */
[----:B------:R-:W-:-:S04]  /*2660*/  @UP1 UMOV UR44, UR5 ;  /* 0x00000005002c1c82 */ /* 0x000fc80008000000 */
[----:B------:R-:W-:-:S04]  /*2670*/  @UP1 UMOV UR45, UR6 ;  /* 0x00000006002d1c82 */ /* 0x000fc80008000000 */
[----:B------:R-:W-:Y:S01]  /*2680*/  @UP1 UMOV UR36, UR4 ;  /* 0x0000000400241c82 */ /* 0x000fe20008000000 */
[----:B------:R-:W-:Y:S05]  /*2690*/  BRA.U !UP0, `(.L_x_42) ;  /* 0x0000000108d47547 */ /* 0x000fea000b800000 */
[----:B------:R-:W2:Y:S01]  /*26a0*/  LDCU.128 UR16, c[0x0][0xb10] ;  /* 0x00016200ff1077ac */ /* 0x000ea20008000c00 */
[----:B------:R-:W3:Y:S01]  /*26b0*/  LDCU UR23, c[0x0][0xb20] ;  /* 0x00016400ff1777ac */ /* 0x000ee20008000800 */
[----:B------:R-:W4:Y:S01]  /*26c0*/  LDCU UR22, c[0x0][0xb0c] ;  /* 0x00016180ff1677ac */ /* 0x000f220008000800 */
[----:B------:R-:W1:Y:S01]  /*26d0*/  LDCU.64 UR8, c[0x0][0xb28] ;  /* 0x00016500ff0877ac */ /* 0x000e620008000a00 */
[----:B------:R-:W-:Y:S02]  /*26e0*/  UISETP.NE.AND UP3, UPT, UR42, 0x1, UPT ;  /* 0x000000012a00788c */ /* 0x000fe4000bf65270 */
[----:B--2---:R-:W-:Y:S02]  /*26f0*/  UIMAD.WIDE.U32 UR6, UR46, UR19, URZ ;  /* 0x000000132e0672a5 */ /* 0x004fe4000f8e00ff */
[----:B------:R-:W-:Y:S02]  /*2700*/  UIMAD.WIDE.U32 UR4, UR47, UR16, URZ ;  /* 0x000000102f0472a5 */ /* 0x000fe4000f8e00ff */
[----:B------:R-:W-:-:S02]  /*2710*/  UISETP.NE.AND UP0, UPT, UR18, 0x1, UPT ;  /* 0x000000011200788c */ /* 0x000fc4000bf05270 */
[----:B------:R-:W-:Y:S01]  /*2720*/  UIMAD.WIDE.U32 UR20, UR44, UR19, URZ ;  /* 0x000000132c1472a5 */ /* 0x000fe2000f8e00ff */
[----:B------:R-:W-:Y:S02]  /*2730*/  UMOV UR6, UR7 ;  /* 0x0000000700067c82 */ /* 0x000fe40008000000 */
[----:B------:R-:W-:Y:S01]  /*2740*/  UMOV UR4, UR5 ;  /* 0x0000000500047c82 */ /* 0x000fe20008000000 */
[----:B---3--:R-:W-:Y:S02]  /*2750*/  USHF.R.U32.HI UR6, URZ, UR23, UR6 ;  /* 0x00000017ff067299 */ /* 0x008fe40008011606 */
[----:B----4-:R-:W-:Y:S02]  /*2760*/  UISETP.NE.AND UP2, UPT, UR22, 0x1, UPT ;  /* 0x000000011600788c */ /* 0x010fe4000bf45270 */
[----:B------:R-:W-:Y:S02]  /*2770*/  USHF.R.U32.HI UR4, URZ, UR17, UR4 ;  /* 0x00000011ff047299 */ /* 0x000fe40008011604 */
[----:B------:R-:W-:-:S02]  /*2780*/  USEL UR5, UR46, UR6, !UP0 ;  /* 0x000000062e057287 */ /* 0x000fc4000c000000 */
[----:B------:R-:W-:Y:S02]  /*2790*/  USEL UR6, UR47, UR4, !UP2 ;  /* 0x000000042f067287 */ /* 0x000fe4000d000000 */
[----:B-1----:R-:W-:Y:S01]  /*27a0*/  UIMAD.WIDE.U32 UR10, UR5, UR8, URZ ;  /* 0x00000008050a72a5 */ /* 0x002fe2000f8e00ff */
[----:B------:R-:W-:Y:S01]  /*27b0*/  UMOV UR4, UR21 ;  /* 0x0000001500047c82 */ /* 0x000fe20008000000 */
[----:B------:R-:W-:Y:S02]  /*27c0*/  UIMAD.WIDE.U32 UR12, UR45, UR16, URZ ;  /* 0x000000102d0c72a5 */ /* 0x000fe4000f8e00ff */
[----:B------:R-:W-:-:S03]  /*27d0*/  UIMAD.WIDE.U32 UR20, UR6, UR8, URZ ;  /* 0x00000008061472a5 */ /* 0x000fc6000f8e00ff */
[----:B------:R-:W-:Y:S01]  /*27e0*/  UMOV UR10, UR11 ;  /* 0x0000000b000a7c82 */ /* 0x000fe20008000000 */
[----:B------:R-:W-:Y:S02]  /*27f0*/  USHF.R.U32.HI UR4, URZ, UR23, UR4 ;  /* 0x00000017ff047299 */ /* 0x000fe40008011604 */
[----:B------:R-:W-:Y:S01]  /*2800*/  @UP3 USHF.R.U32.HI UR5, URZ, UR9, UR10 ;  /* 0x00000009ff053299 */ /* 0x000fe2000801160a */
[----:B------:R-:W-:Y:S01]  /*2810*/  UMOV UR12, UR13 ;  /* 0x0000000d000c7c82 */ /* 0x000fe20008000000 */
[----:B------:R-:W-:Y:S01]  /*2820*/  UMOV UR20, UR21 ;  /* 0x0000001500147c82 */ /* 0x000fe20008000000 */
[----:B------:R-:W-:Y:S02]  /*2830*/  USHF.R.U32.HI UR17, URZ, UR17, UR12 ;  /* 0x00000011ff117299 */ /* 0x000fe4000801160c */
[----:B------:R-:W-:Y:S02]  /*2840*/  USEL UR4, UR44, UR4, !UP0 ;  /* 0x000000042c047287 */ /* 0x000fe4000c000000 */
[----:B------:R-:W-:-:S02]  /*2850*/  @UP3 USHF.R.U32.HI UR6, URZ, UR9, UR20 ;  /* 0x00000009ff063299 */ /* 0x000fc40008011614 */
[----:B------:R-:W-:Y:S02]  /*2860*/  UIMAD UR7, UR42, UR5, URZ ;  /* 0x000000052a0772a4 */ /* 0x000fe4000f8e02ff */
[----:B------:R-:W-:Y:S02]  /*2870*/  USEL UR5, UR45, UR17, !UP2 ;  /* 0x000000112d057287 */ /* 0x000fe4000d000000 */
[----:B------:R-:W-:Y:S02]  /*2880*/  UIMAD UR10, UR42, UR6, URZ ;  /* 0x000000062a0a72a4 */ /* 0x000fe4000f8e02ff */
[----:B------:R-:W-:Y:S02]  /*2890*/  UISETP.GE.AND UP0, UPT, UR4, UR7, UPT ;  /* 0x000000070400728c */ /* 0x000fe4000bf06270 */
[----:B------:R-:W-:Y:S02]  /*28a0*/  UIMAD.WIDE.U32 UR12, UR4, UR8, URZ ;  /* 0x00000008040c72a5 */ /* 0x000fe4000f8e00ff */
[----:B------:R-:W-:-:S02]  /*28b0*/  UISETP.GE.OR UP0, UPT, UR5, UR10, UP0 ;  /* 0x0000000a0500728c */ /* 0x000fc40008706670 */
[----:B------:R-:W-:Y:S02]  /*28c0*/  UIMAD.WIDE.U32 UR10, UR5, UR8, URZ ;  /* 0x00000008050a72a5 */ /* 0x000fe4000f8e00ff */
[----:B------:R-:W-:Y:S01]  /*28d0*/  UIADD3 UR12, UPT, UPT, -UR4, URZ, URZ ;  /* 0x000000ff040c7290 */ /* 0x000fe2000fffe1ff */
[----:B------:R-:W-:Y:S01]  /*28e0*/  UMOV UR8, UR13 ;  /* 0x0000000d00087c82 */ /* 0x000fe20008000000 */
[----:B------:R-:W-:Y:S02]  /*28f0*/  UIADD3 UR10, UPT, UPT, -UR5, URZ, URZ ;  /* 0x000000ff050a7290 */ /* 0x000fe4000fffe1ff */
        /* <DEDUP_REMOVED lines=15> */
.L_x_42:
[----:B------:R-:W2:Y:S02]  /*29f0*/  LDCU UR4, c[0x0][0xb30] ;  /* 0x00016600ff0477ac */ /* 0x000ea40008000800 */
[----:B--2---:R-:W-:-:S09]  /*2a00*/  UISETP.NE.AND UP0, UPT, UR4, 0x1, UPT ;  /* 0x000000010400788c */ /* 0x004fd2000bf05270 */
[----:B------:R-:W-:Y:S05]  /*2a10*/  BRA.U UP0, `(.L_x_43) ;  /* 0x0000000100447547 */ /* 0x000fea000b800000 */
[----:B------:R-:W2:Y:S01]  /*2a20*/  LDCU.128 UR8, c[0x0][0xb10] ;  /* 0x00016200ff0877ac */ /* 0x000ea20008000c00 */
[----:B------:R-:W3:Y:S01]  /*2a30*/  LDCU UR12, c[0x0][0xb0c] ;  /* 0x00016180ff0c77ac */ /* 0x000ee20008000800 */
[----:B------:R-:W4:Y:S01]  /*2a40*/  LDCU UR13, c[0x0][0xb20] ;  /* 0x00016400ff0d77ac */ /* 0x000f220008000800 */
[----:B--2---:R-:W-:Y:S02]  /*2a50*/  UIMAD.WIDE.U32 UR6, UR45, UR8, URZ ;  /* 0x000000082d0672a5 */ /* 0x004fe4000f8e00ff */
[----:B------:R-:W-:Y:S02]  /*2a60*/  UIMAD.WIDE.U32 UR4, UR44, UR11, URZ ;  /* 0x0000000b2c0472a5 */ /* 0x000fe4000f8e00ff */
[----:B---3--:R-:W-:Y:S02]  /*2a70*/  UISETP.NE.AND UP2, UPT, UR12, 0x1, UPT ;  /* 0x000000010c00788c */ /* 0x008fe4000bf45270 */
[----:B------:R-:W-:Y:S01]  /*2a80*/  UISETP.NE.AND UP0, UPT, UR10, 0x1, UPT ;  /* 0x000000010a00788c */ /* 0x000fe2000bf05270 */
[----:B------:R-:W-:-:S02]  /*2a90*/  UMOV UR6, UR7 ;  /* 0x0000000700067c82 */ /* 0x000fc40008000000 */
[----:B------:R-:W-:Y:S01]  /*2aa0*/  UMOV UR4, UR5 ;  /* 0x0000000500047c82 */ /* 0x000fe20008000000 */
[----:B------:R-:W-:Y:S02]  /*2ab0*/  USHF.R.U32.HI UR9, URZ, UR9, UR6 ;  /* 0x00000009ff097299 */ /* 0x000fe40008011606 */
[----:B----4-:R-:W-:Y:S02]  /*2ac0*/  USHF.R.U32.HI UR4, URZ, UR13, UR4 ;  /* 0x0000000dff047299 */ /* 0x010fe40008011604 */
[----:B------:R-:W-:Y:S02]  /*2ad0*/  USEL UR5, UR45, UR9, !UP2 ;  /* 0x000000092d057287 */ /* 0x000fe4000d000000 */
[----:B------:R-:W-:-:S04]  /*2ae0*/  USEL UR4, UR44, UR4, !UP0 ;  /* 0x000000042c047287 */ /* 0x000fc8000c000000 */
[----:B------:R-:W-:Y:S02]  /*2af0*/  UIADD3 UR6, UPT, UPT, UR5, -UR4, URZ ;  /* 0x8000000405067290 */ /* 0x000fe4000fffe0ff */
[----:B------:R-:W-:Y:S02]  /*2b00*/  UIADD3 UR4, UPT, UPT, -UR5, UR4, URZ ;  /* 0x0000000405047290 */ /* 0x000fe4000fffe1ff */
[----:B------:R-:W-:Y:S02]  /*2b10*/  UIMAD UR44, UR6, UR10, UR44 ;  /* 0x0000000a062c72a4 */ /* 0x000fe4000f8e022c */
[----:B------:R-:W-:-:S12]  /*2b20*/  UIMAD UR45, UR4, UR12, UR45 ;  /* 0x0000000c042d72a4 */ /* 0x000fd8000f8e022d */
.L_x_43:
[----:B------:R-:W-:Y:S01]  /*2b30*/  VIADD R11, R11, 0x1 ;  /* 0x000000010b0b7836 */ /* 0x000fe20000000000 */
[----:B------:R-:W-:Y:S02]  /*2b40*/  R2UR UR5, R51 ;  /* 0x00000000330572ca */ /* 0x000fe400000e0000 */
[----:B------:R-:W-:Y:S02]  /*2b50*/  R2UR UR4, R50 ;  /* 0x00000000320472ca */ /* 0x000fe400000e0000 */
[C---:B------:R-:W-:Y:S02]  /*2b60*/  ISETP.NE.AND P0, PT, R11.reuse, 0x2, PT ;  /* 0x000000020b00780c */ /* 0x040fe40003f05270 */
[----:B------:R-:W-:Y:S02]  /*2b70*/  PLOP3.LUT P1, PT, PT, PT, PT, 0x80, 0x8 ;  /* 0x000000000008781c */ /* 0x000fe40003f2f070 */
[----:B-1----:R-:W-:Y:S02]  /*2b80*/  SEL R0, RZ, 0x1, P0 ;  /* 0x00000001ff007807 */ /* 0x002fe40000000000 */
[----:B------:R-:W-:-:S02]  /*2b90*/  SEL R11, R11, RZ, P0 ;  /* 0x000000ff0b0b7207 */ /* 0x000fc40000000000 */
[----:B------:R-:W-:Y:S01]  /*2ba0*/  LOP3.LUT R10, R10, R0, RZ, 0x3c, !PT ;  /* 0x000000000a0a7212 */ /* 0x000fe200078e3cff */
[----:B------:R-:W-:Y:S02]  /*2bb0*/  UIADD3 UR27, UPT, UPT, UR45, UR5, URZ ;  /* 0x000000052d1b7290 */ /* 0x000fe4000fffe0ff */
[----:B------:R-:W-:Y:S01]  /*2bc0*/  UIADD3 UR26, UPT, UPT, UR44, UR4, URZ ;  /* 0x000000042c1a7290 */ /* 0x000fe2000fffe0ff */
[----:B------:R-:W-:Y:S11]  /*2bd0*/  BRA.U UP1, `(.L_x_44) ;  /* 0xffffffed01b07547 */ /* 0x000ff6000b83ffff */
[----:B------:R-:W-:Y:S01]  /*2be0*/  UIADD3 UR14, UPT, UPT, UR14, 0x40, URZ ;  /* 0x000000400e0e7890 */ /* 0x000fe2000fffe0ff */
[----:B------:R-:W-:-:S03]  /*2bf0*/  SHF.L.U32 R2, R12, 0x1f, RZ ;  /* 0x0000001f0c027819 */ /* 0x000fc600000006ff */
[----:B------:R-:W-:-:S09]  /*2c00*/  ULEA UR4, UR15, UR14, 0x3 ;  /* 0x0000000e0f047291 */ /* 0x000fd2000f8e18ff */
[----:B------:R-:W1:Y:S02]  /*2c10*/  SYNCS.PHASECHK.TRANS64.TRYWAIT P0, [UR4], R2 ;  /* 0x00000002ff0075a7 */ /* 0x000e640008001104 */
[----:B-1----:R-:W-:Y:S05]  /*2c20*/  @!P0 BRA `(.L_x_45) ;  /* 0x0000005800408947 */ /* 0x002fea0003800000 */
.L_x_144:
[----:B------:R-:W-:-:S04]  /*2c30*/  UIADD3 UR4, UPT, UPT, UR15, 0x1, URZ ;  /* 0x000000010f047890 */ /* 0x000fc8000fffe0ff */
[----:B------:R-:W-:-:S04]  /*2c40*/  UISETP.NE.AND UP0, UPT, UR4, 0x8, UPT ;  /* 0x000000080400788c */ /* 0x000fc8000bf05270 */
[----:B------:R-:W-:Y:S02]  /*2c50*/  USEL UR6, URZ, 0x1, UP0 ;  /* 0x00000001ff067887 */ /* 0x000fe40008000000 */
[----:B------:R-:W-:-:S04]  /*2c60*/  USEL UR4, UR4, URZ, UP0 ;  /* 0x000000ff04047287 */ /* 0x000fc80008000000 */
[----:B------:R-:W-:Y:S01]  /*2c70*/  ULEA UR5, UR4, UR14, 0x3 ;  /* 0x0000000e04057291 */ /* 0x000fe2000f8e18ff */
[----:B-1----:R-:W-:-:S04]  /*2c80*/  LOP3.LUT R2, R12, UR6, RZ, 0x3c, !PT ;  /* 0x000000060c027c12 */ /* 0x002fc8000f8e3cff */
[----:B------:R-:W-:-:S04]  /*2c90*/  SHF.L.U32 R3, R2, 0x1f, RZ ;  /* 0x0000001f02037819 */ /* 0x000fc800000006ff */
[----:B------:R-:W1:Y:S02]  /*2ca0*/  SYNCS.PHASECHK.TRANS64.TRYWAIT P0, [UR5], R3 ;  /* 0x00000003ff0075a7 */ /* 0x000e640008001105 */
[----:B-1----:R-:W-:Y:S05]  /*2cb0*/  @!P0 BRA `(.L_x_46) ;  /* 0x0000005800348947 */ /* 0x002fea0003800000 */
.L_x_146:
[----:B------:R-:W-:-:S04]  /*2cc0*/  UIADD3 UR4, UPT, UPT, UR4, 0x1, URZ ;  /* 0x0000000104047890 */ /* 0x000fc8000fffe0ff */
[----:B------:R-:W-:-:S04]  /*2cd0*/  UISETP.NE.AND UP0, UPT, UR4, 0x8, UPT ;  /* 0x000000080400788c */ /* 0x000fc8000bf05270 */
[----:B------:R-:W-:Y:S02]  /*2ce0*/  USEL UR6, URZ, 0x1, UP0 ;  /* 0x00000001ff067887 */ /* 0x000fe40008000000 */
[----:B------:R-:W-:-:S04]  /*2cf0*/  USEL UR4, UR4, URZ, UP0 ;  /* 0x000000ff04047287 */ /* 0x000fc80008000000 */
[----:B------:R-:W-:Y:S01]  /*2d00*/  ULEA UR5, UR4, UR14, 0x3 ;  /* 0x0000000e04057291 */ /* 0x000fe2000f8e18ff */
[----:B------:R-:W-:-:S04]  /*2d10*/  LOP3.LUT R2, R2, UR6, RZ, 0x3c, !PT ;  /* 0x0000000602027c12 */ /* 0x000fc8000f8e3cff */
[----:B-1----:R-:W-:-:S04]  /*2d20*/  SHF.L.U32 R3, R2, 0x1f, RZ ;  /* 0x0000001f02037819 */ /* 0x002fc800000006ff */
[----:B------:R-:W1:Y:S02]  /*2d30*/  SYNCS.PHASECHK.TRANS64.TRYWAIT P0, [UR5], R3 ;  /* 0x00000003ff0075a7 */ /* 0x000e640008001105 */
[----:B-1----:R-:W-:Y:S05]  /*2d40*/  @!P0 BRA `(.L_x_47) ;  /* 0x0000005800288947 */ /* 0x002fea0003800000 */
.L_x_148:
        /* <DEDUP_REMOVED lines=9> */
.L_x_150:
        /* <DEDUP_REMOVED lines=9> */
.L_x_152:
        /* <DEDUP_REMOVED lines=9> */
.L_x_154:
        /* <DEDUP_REMOVED lines=9> */
.L_x_156:
[----:B------:R-:W-:-:S04]  /*2f90*/  UIADD3 UR4, UPT, UPT, UR4, 0x1, URZ ;  /* 0x0000000104047890 */ /* 0x000fc8000fffe0ff */
[----:B------:R-:W-:-:S04]  /*2fa0*/  UISETP.NE.AND UP0, UPT, UR4, 0x8, UPT ;  /* 0x000000080400788c */ /* 0x000fc8000bf05270 */
[----:B------:R-:W-:Y:S02]  /*2fb0*/  USEL UR5, URZ, 0x1, UP0 ;  /* 0x00000001ff057887 */ /* 0x000fe40008000000 */
[----:B------:R-:W-:-:S04]  /*2fc0*/  USEL UR4, UR4, URZ, UP0 ;  /* 0x000000ff04047287 */ /* 0x000fc80008000000 */
[----:B------:R-:W-:Y:S01]  /*2fd0*/  ULEA UR4, UR4, UR14, 0x3 ;  /* 0x0000000e04047291 */ /* 0x000fe2000f8e18ff */
[----:B------:R-:W-:-:S04]  /*2fe0*/  LOP3.LUT R2, R2, UR5, RZ, 0x3c, !PT ;  /* 0x0000000502027c12 */ /* 0x000fc8000f8e3cff */
[----:B------:R-:W-:Y:S01]  /*2ff0*/  SHF.L.U32 R2, R2, 0x1f, RZ ;  /* 0x0000001f02027819 */ /* 0x000fe200000006ff */
[----:B-1----:R-:W-:-:S07]  /*3000*/  IMAD.U32 R0, RZ, RZ, UR4 ;  /* 0x00000004ff007e24 */ /* 0x002fce000f8e00ff */
.L_x_52:
[----:B-1----:R1:W2:Y:S02]  /*3010*/  SYNCS.PHASECHK.TRANS64.TRYWAIT P0, [R0+URZ], R2 ;  /* 0x00000002000075a7 */ /* 0x0022a400080011ff */
[----:B--2---:R-:W-:Y:S05]  /*3020*/  @!P0 NANOSLEEP.SYNCS 0x989680 ;  /* 0x009896800000895d */ /* 0x004fea0003900000 */
[----:B------:R-:W2:Y:S02]  /*3030*/  @!P0 SYNCS.PHASECHK.TRANS64 P0, [R0+URZ], R2 ;  /* 0x00000002000085a7 */ /* 0x000ea400080010ff */
[----:B--2---:R-:W-:Y:S05]  /*3040*/  @P0 EXIT ;  /* 0x000000000000094d */ /* 0x004fea0003800000 */
[----:B------:R-:W-:Y:S05]  /*3050*/  BRA `(.L_x_52) ;  /* 0xfffffffc00ec7947 */ /* 0x000fea000383ffff */
.L_x_22:
[----:B------:R-:W-:-:S04]  /*3060*/  UISETP.NE.AND UP0, UPT, UR55, URZ, UPT ;  /* 0x000000ff3700728c */ /* 0x000fc8000bf05270 */
[----:B------:R-:W-:-:S09]  /*3070*/  UISETP.NE.OR UP0, UPT, UR20, 0x1, UP0 ;  /* 0x000000011400788c */ /* 0x000fd20008705670 */
[----:B------:R-:W-:Y:S05]  /*3080*/  BRA.U UP0, `(.L_x_53) ;  /* 0x0000000500487547 */ /* 0x000fea000b800000 */
[----:B------:R-:W-:Y:S01]  /*3090*/  ISETP.GE.U32.AND P2, PT, R3, 0x8, PT ;  /* 0x000000080300780c */ /* 0x000fe20003f46070 */
[----:B------:R-:W-:Y:S01]  /*30a0*/  IMAD.MOV.U32 R12, RZ, RZ, 0x1 ;  /* 0x00000001ff0c7424 */ /* 0x000fe200078e00ff */
[----:B------:R-:W-:Y:S02]  /*30b0*/  CS2R R10, SRZ ;  /* 0x00000000000a7805 */ /* 0x000fe4000001ff00 */
[----:B------:R-:W-:Y:S01]  /*30c0*/  CS2R R8, SRZ ;  /* 0x0000000000087805 */ /* 0x000fe2000001ff00 */
[----:B------:R-:W-:Y:S01]  /*30d0*/  UMOV UR6, 0x400 ;  /* 0x0000040000067882 */ /* 0x000fe20000000000 */
[----:B------:R-:W-:Y:S01]  /*30e0*/  UMOV UR5, URZ ;  /* 0x000000ff00057c82 */ /* 0x000fe20008000000 */
[----:B------:R-:W-:-:S12]  /*30f0*/  ULEA UR6, UR55, UR6, 0x18 ;  /* 0x0000000637067291 */ /* 0x000fd8000f8ec0ff */
.L_x_57:
[----:B------:R-:W-:Y:S02]  /*3100*/  LEA R0, R8, UR6, 0x3 ;  /* 0x0000000608007c11 */ /* 0x000fe4000f8e18ff */
[----:B------:R-:W-:-:S03]  /*3110*/  SHF.L.U32 R4, R9, 0x1f, RZ ;  /* 0x0000001f09047819 */ /* 0x000fc600000006ff */
[----:B------:R-:W-:Y:S01]  /*3120*/  VIADD R5, R0, 0x130 ;  /* 0x0000013000057836 */ /* 0x000fe20000000000 */
[----:B------:R-:W2:Y:S02]  /*3130*/  SYNCS.PHASECHK.TRANS64.TRYWAIT P0, [R0+URZ+0x120], R4 ;  /* 0x00012004000075a7 */ /* 0x000ea400080011ff */
[----:B--2---:R-:W-:Y:S05]  /*3140*/  @!P0 BRA `(.L_x_54) ;  /* 0x0000005400a08947 */ /* 0x004fea0003800000 */
.L_x_157:
[----:B------:R-:W-:Y:S01]  /*3150*/  ULEA UR4, UR5, UR6, 0x3 ;  /* 0x0000000605047291 */ /* 0x000fe2000f8e18ff */
[----:B--2---:R-:W-:Y:S01]  /*3160*/  PRMT R0, RZ, 0x654, R5 ;  /* 0x00000654ff007816 */ /* 0x004fe20000000005 */
[----:B------:R-:W-:Y:S01]  /*3170*/  @!P2 IMAD.MOV.U32 R4, RZ, RZ, 0x10 ;  /* 0x00000010ff04a424 */ /* 0x000fe200078e00ff */
[----:B------:R-:W-:Y:S01]  /*3180*/  SHF.L.U32 R5, R12, 0x1f, RZ ;  /* 0x0000001f0c057819 */ /* 0x000fe200000006ff */
[----:B------:R-:W-:Y:S01]  /*3190*/  UIADD3 UR7, UPT, UPT, UR4, 0xc0, URZ ;  /* 0x000000c004077890 */ /* 0x000fe2000fffe0ff */
[----:B------:R2:W-:Y:S05]  /*31a0*/  SYNCS.ARRIVE.TRANS64.RED.A1T0 RZ, [R0+URZ], RZ ;  /* 0x000000ff00ff79a7 */ /* 0x0005ea00081004ff */
[----:B------:R-:W-:Y:S01]  /*31b0*/  IMAD.U32 R6, RZ, RZ, UR7 ;  /* 0x00000007ff067e24 */ /* 0x000fe2000f8e00ff */
[----:B------:R-:W3:Y:S04]  /*31c0*/  SYNCS.PHASECHK.TRANS64.TRYWAIT P0, [UR4+0xd0], R5 ;  /* 0x0000d005ff0075a7 */ /* 0x000ee80008001104 */
[----:B------:R-:W-:Y:S01]  /*31d0*/  PRMT R6, R3, 0x654, R6 ;  /* 0x0000065403067816 */ /* 0x000fe20000000006 */
[----:B--23--:R-:W-:Y:S06]  /*31e0*/  @!P0 BRA `(.L_x_55) ;  /* 0x00000054008c8947 */ /* 0x00cfec0003800000 */
.L_x_159:
[----:B------:R-:W-:Y:S01]  /*31f0*/  ULEA UR8, UR5, UR6, 0x4 ;  /* 0x0000000605087291 */ /* 0x000fe2000f8e20ff */
[----:B------:R-:W-:Y:S01]  /*3200*/  SEL R2, R6, R2, !P2 ;  /* 0x0000000206027207 */ /* 0x000fe20005000000 */
[----:B------:R-:W-:Y:S01]  /*3210*/  UIADD3 UR9, UPT, UPT, UR4, 0xc0, URZ ;  /* 0x000000c004097890 */ /* 0x000fe2000fffe0ff */
[----:B--2---:R-:W-:Y:S01]  /*3220*/  LEA R0, R11, UR6, 0x3 ;  /* 0x000000060b007c11 */ /* 0x004fe2000f8e18ff */
[----:B------:R-:W-:Y:S01]  /*3230*/  UIADD3 UR8, UPT, UPT, UR8, 0x150, URZ ;  /* 0x0000015008087890 */ /* 0x000fe2000fffe0ff */
[----:B------:R2:W-:Y:S01]  /*3240*/  @!P2 SYNCS.ARRIVE.TRANS64.RED RZ, [R2+URZ], R4 ;  /* 0x0000000402ffa9a7 */ /* 0x0005e200080004ff */
[----:B------:R-:W-:Y:S01]  /*3250*/  UIADD3 UR4, UPT, UPT, UR5, 0x1, URZ ;  /* 0x0000000105047890 */ /* 0x000fe2000fffe0ff */
[----:B------:R-:W-:-:S03]  /*3260*/  VIADD R8, R8, 0x1 ;  /* 0x0000000108087836 */ /* 0x000fc60000000000 */
[----:B------:R-:W-:Y:S02]  /*3270*/  UISETP.NE.AND UP0, UPT, UR4, 0x2, UPT ;  /* 0x000000020400788c */ /* 0x000fe4000bf05270 */
[----:B------:R-:W-:Y:S01]  /*3280*/  ISETP.NE.AND P0, PT, R8, 0x2, PT ;  /* 0x000000020800780c */ /* 0x000fe20003f05270 */
[----:B------:R-:W-:Y:S06]  /*3290*/  UGETNEXTWORKID.BROADCAST [UR8], [UR9] ;  /* 0x00000000080073ca */ /* 0x000fec0008000100 */
[----:B------:R-:W-:Y:S02]  /*32a0*/  USEL UR7, URZ, 0x1, UP0 ;  /* 0x00000001ff077887 */ /* 0x000fe40008000000 */
[----:B------:R-:W-:-:S04]  /*32b0*/  USEL UR5, UR4, URZ, UP0 ;  /* 0x000000ff04057287 */ /* 0x000fc80008000000 */
[----:B------:R-:W-:Y:S02]  /*32c0*/  LOP3.LUT R12, R12, UR7, RZ, 0x3c, !PT ;  /* 0x000000070c0c7c12 */ /* 0x000fe4000f8e3cff */
[----:B--2---:R-:W-:-:S04]  /*32d0*/  SHF.L.U32 R4, R10, 0x1f, RZ ;  /* 0x0000001f0a047819 */ /* 0x004fc800000006ff */
[----:B------:R-:W2:Y:S02]  /*32e0*/  SYNCS.PHASECHK.TRANS64.TRYWAIT P1, [R0+URZ+0xc0], R4 ;  /* 0x0000c004000075a7 */ /* 0x000ea400080211ff */
[----:B--2---:R-:W-:Y:S05]  /*32f0*/  @!P1 BRA `(.L_x_56) ;  /* 0x0000005400609947 */ /* 0x004fea0003800000 */
.L_x_160:
[C---:B--2---:R-:W-:Y:S01]  /*3300*/  LEA R4, R11.reuse, UR6, 0x4 ;  /* 0x000000060b047c11 */ /* 0x044fe2000f8e20ff */
[----:B------:R-:W-:Y:S01]  /*3310*/  VIADD R0, R0, 0xd0 ;  /* 0x000000d000007836 */ /* 0x000fe20000000000 */
[----:B------:R-:W-:Y:S01]  /*3320*/  SEL R8, R8, RZ, P0 ;  /* 0x000000ff08087207 */ /* 0x000fe20000000000 */
[----:B------:R-:W-:-:S03]  /*3330*/  VIADD R11, R11, 0x1 ;  /* 0x000000010b0b7836 */ /* 0x000fc60000000000 */
[----:B------:R-:W2:Y:S01]  /*3340*/  LDS.128 R4, [R4+0x150] ;  /* 0x0001500004047984 */ /* 0x000ea20000000c00 */
[----:B------:R-:W-:Y:S02]  /*3350*/  PRMT R0, RZ, 0x654, R0 ;  /* 0x00000654ff007816 */ /* 0x000fe40000000000 */
[C---:B------:R-:W-:Y:S01]  /*3360*/  ISETP.NE.AND P1, PT, R11.reuse, 0x2, PT ;  /* 0x000000020b00780c */ /* 0x040fe20003f25270 */
[----:B------:R-:W-:Y:S01]  /*3370*/  @!PT LDS RZ, [RZ] ;  /* 0x00000000fffff984 */ /* 0x000fe20000000800 */
[----:B------:R-:W-:Y:S01]  /*3380*/  @!PT LDS RZ, [RZ] ;  /* 0x00000000fffff984 */ /* 0x000fe20000000800 */
[----:B------:R-:W-:Y:S01]  /*3390*/  @!PT LDS RZ, [RZ] ;  /* 0x00000000fffff984 */ /* 0x000fe20000000800 */
[----:B------:R-:W-:Y:S01]  /*33a0*/  @!PT LDS RZ, [RZ] ;  /* 0x00000000fffff984 */ /* 0x000fe20000000800 */
[----:B------:R3:W-:Y:S06]  /*33b0*/  MEMBAR.ALL.CTA ;  /* 0x0000000000007992 */ /* 0x0007ec0000008000 */
[----:B---3--:R-:W3:Y:S01]  /*33c0*/  FENCE.VIEW.ASYNC.S ;  /* 0x00000000000073c6 */ /* 0x008ee20000000000 */
[----:B------:R-:W-:Y:S01]  /*33d0*/  SEL R11, R11, RZ, P1 ;  /* 0x000000ff0b0b7207 */ /* 0x000fe20000800000 */
[----:B---3--:R3:W-:Y:S01]  /*33e0*/  SYNCS.ARRIVE.TRANS64.RED.A1T0 RZ, [R0+URZ], RZ ;  /* 0x000000ff00ff79a7 */ /* 0x0087e200081004ff */
[----:B--2---:R-:W-:-:S02]  /*33f0*/  LOP3.LUT P3, RZ, R6, 0x1, RZ, 0xc0, !PT ;  /* 0x0000000106ff7812 */ /* 0x004fc4000786c0ff */
[----:B------:R-:W-:-:S04]  /*3400*/  SEL R4, RZ, 0x1, P1 ;  /* 0x00000001ff047807 */ /* 0x000fc80000800000 */
[----:B------:R-:W-:Y:S02]  /*3410*/  LOP3.LUT R10, R10, R4, RZ, 0x3c, !PT ;  /* 0x000000040a0a7212 */ /* 0x000fe400078e3cff */
[----:B---3--:R-:W-:-:S04]  /*3420*/  SEL R0, RZ, 0x1, P0 ;  /* 0x00000001ff007807 */ /* 0x008fc80000000000 */
[----:B------:R-:W-:Y:S01]  /*3430*/  LOP3.LUT R9, R9, R0, RZ, 0x3c, !PT ;  /* 0x0000000009097212 */ /* 0x000fe200078e3cff */
[----:B------:R-:W-:Y:S06]  /*3440*/  @P3 BRA `(.L_x_57) ;  /* 0xfffffffc002c3947 */ /* 0x000fec000383ffff */
[----:B------:R-:W-:Y:S01]  /*3450*/  ULEA UR4, UR5, UR6, 0x3 ;  /* 0x0000000605047291 */ /* 0x000fe2000f8e18ff */
[----:B------:R-:W-:-:S08]  /*3460*/  SHF.L.U32 R2, R12, 0x1f, RZ ;  /* 0x0000001f0c027819 */ /* 0x000fd000000006ff */
[----:B------:R-:W2:Y:S02]  /*3470*/  SYNCS.PHASECHK.TRANS64 P0, [UR4+0xd0], R2 ;  /* 0x0000d002ff0075a7 */ /* 0x000ea40008001004 */
[----:B--2---:R-:W-:Y:S05]  /*3480*/  @P0 BRA `(.L_x_58) ;  /* 0x0000000000080947 */ /* 0x004fea0003800000 */
[----:B------:R-:W2:Y:S02]  /*3490*/  SYNCS.PHASECHK.TRANS64.TRYWAIT P0, [UR4+0xd0], R2 ;  /* 0x0000d002ff0075a7 */ /* 0x000ea40008001104 */
[----:B--2---:R-:W-:Y:S05]  /*34a0*/  @!P0 BRA `(.L_x_59) ;  /* 0x0000005400088947 */ /* 0x004fea0003800000 */
.L_x_58:
[----:B------:R-:W-:-:S04]  /*34b0*/  UIADD3 UR7, UPT, UPT, UR5, 0x1, URZ ;  /* 0x0000000105077890 */ /* 0x000fc8000fffe0ff */
[----:B------:R-:W-:-:S04]  /*34c0*/  UISETP.NE.AND UP0, UPT, UR7, 0x2, UPT ;  /* 0x000000020700788c */ /* 0x000fc8000bf05270 */
[----:B------:R-:W-:Y:S02]  /*34d0*/  USEL UR8, URZ, 0x1, UP0 ;  /* 0x00000001ff087887 */ /* 0x000fe40008000000 */
[----:B------:R-:W-:-:S04]  /*34e0*/  USEL UR7, UR7, URZ, UP0 ;  /* 0x000000ff07077287 */ /* 0x000fc80008000000 */
[----:B------:R-:W-:Y:S01]  /*34f0*/  ULEA UR7, UR7, UR6, 0x3 ;  /* 0x0000000607077291 */ /* 0x000fe2000f8e18ff */
[----:B--2---:R-:W-:-:S04]  /*3500*/  LOP3.LUT R2, R12, UR8, RZ, 0x3c, !PT ;  /* 0x000000080c027c12 */ /* 0x004fc8000f8e3cff */
[----:B------:R-:W-:-:S04]  /*3510*/  SHF.L.U32 R0, R2, 0x1f, RZ ;  /* 0x0000001f02007819 */ /* 0x000fc800000006ff */
[----:B------:R-:W2:Y:S02]  /*3520*/  SYNCS.PHASECHK.TRANS64 P0, [UR7+0xd0], R0 ;  /* 0x0000d000ff0075a7 */ /* 0x000ea40008001007 */
[----:B-12---:R-:W-:Y:S05]  /*3530*/  @P0 EXIT ;  /* 0x000000000000094d */ /* 0x006fea0003800000 */
[----:B------:R-:W-:Y:S02]  /*3540*/  SHF.L.U32 R2, R2, 0x1f, RZ ;  /* 0x0000001f02027819 */ /* 0x000fe400000006ff */
[----:B------:R-:W-:-:S07]  /*3550*/  MOV R0, UR7 ;  /* 0x0000000700007c02 */ /* 0x000fce0008000f00 */
.L_x_60:
[----:B-1----:R1:W2:Y:S02]  /*3560*/  SYNCS.PHASECHK.TRANS64.TRYWAIT P0, [R0+URZ+0xd0], R2 ;  /* 0x0000d002000075a7 */ /* 0x0022a400080011ff */
[----:B--2---:R-:W-:Y:S05]  /*3570*/  @!P0 NANOSLEEP.SYNCS 0x989680 ;  /* 0x009896800000895d */ /* 0x004fea0003900000 */
[----:B------:R-:W2:Y:S02]  /*3580*/  @!P0 SYNCS.PHASECHK.TRANS64 P0, [R0+URZ+0xd0], R2 ;  /* 0x0000d002000085a7 */ /* 0x000ea400080010ff */
[----:B--2---:R-:W-:Y:S05]  /*3590*/  @P0 EXIT ;  /* 0x000000000000094d */ /* 0x004fea0003800000 */
[----:B------:R-:W-:Y:S05]  /*35a0*/  BRA `(.L_x_60) ;  /* 0xfffffffc00ec7947 */ /* 0x000fea000383ffff */
.L_x_53:
[----:B------:R-:W-:Y:S05]  /*35b0*/  BRA.U UP5, `(.L_x_61) ;  /* 0x0000001505487547 */ /* 0x000fea000b800000 */
[----:B------:R-:W-:Y:S01]  /*35c0*/  UMOV UR4, 0x40 ;  /* 0x0000004000047882 */ /* 0x000fe20000000000 */
[----:B------:R-:W-:Y:S01]  /*35d0*/  NOP ;  /* 0x0000000000007918 */ /* 0x000fe20000000000 */
[----:B------:R-:W-:Y:S01]  /*35e0*/  ULEA UR5, UR55, UR4, 0x18 ;  /* 0x0000000437057291 */ /* 0x000fe2000f8ec0ff */
[----:B------:R-:W-:Y:S02]  /*35f0*/  UMOV UR6, 0x400 ;  /* 0x0000040000067882 */ /* 0x000fe40000000000 */
[----:B------:R-:W-:-:S06]  /*3600*/  ULEA UR6, UR55, UR6, 0x18 ;  /* 0x0000000637067291 */ /* 0x000fcc000f8ec0ff */
[----:B------:R-:W2:Y:S02]  /*3610*/  LDS.U8 R3, [UR5+0x1c] ;  /* 0x00001c05ff037984 */ /* 0x000ea40008000000 */
[----:B--2---:R-:W-:-:S13]  /*3620*/  ISETP.NE.AND P0, PT, R3, RZ, PT ;  /* 0x000000ff0300720c */ /* 0x004fda0003f05270 */
[----:B------:R-:W-:Y:S05]  /*3630*/  @P0 BRA `(.L_x_62) ;  /* 0x0000000400080947 */ /* 0x000fea0003800000 */
[----:B------:R-:W-:Y:S02]  /*3640*/  UISETP.NE.U32.AND UP1, UPT, UR68, 0x1, UPT ;  /* 0x000000014400788c */ /* 0x000fe4000bf25070 */
[----:B------:R-:W-:-:S07]  /*3650*/  UIADD3 UR7, UPT, UPT, UR5, 0x8, URZ ;  /* 0x0000000805077890 */ /* 0x000fce000fffe0ff */
[----:B------:R-:W-:Y:S05]  /*3660*/  BRA.U !UP1, `(.L_x_63) ;  /* 0x00000001099c7547 */ /* 0x000fea000b800000 */
[----:B------:R-:W-:Y:S01]  /*3670*/  ELECT P0, URZ, PT ;  /* 0x0000000000ff782f */ /* 0x000fe20003800000 */
[----:B------:R-:W-:-:S12]  /*3680*/  BSSY B0, `(.L_x_63) ;  /* 0x0000025000007945 */ /* 0x000fd80003800000 */
[----:B------:R-:W-:Y:S05]  /*3690*/  @!P0 BRA `(.L_x_64) ;  /* 0x00000000008c8947 */ /* 0x000fea0003800000 */
[----:B------:R-:W-:-:S05]  /*36a0*/  UMOV UR4, 0x10 ;  /* 0x0000001000047882 */ /* 0x000fca0000000000 */
[----:B------:R-:W-:Y:S04]  /*36b0*/  DEPBAR.LE SB2, 0x36 ;  /* 0x0000ad800000791a */ /* 0x000fe80000000000 */
[----:B------:R-:W2:Y:S02]  /*36c0*/  UTCATOMSWS.2CTA.FIND_AND_SET.ALIGN UP0, UR4, UR4 ;  /* 0x00000004000475e3 */ /* 0x000ea40008200800 */
[----:B--2---:R-:W-:Y:S01]  /*36d0*/  MOV R10, UR4 ;  /* 0x00000004000a7c02 */ /* 0x004fe20008000f00 */
[----:B------:R-:W-:Y:S06]  /*36e0*/  BRA.U UP0, `(.L_x_65) ;  /* 0x0000000100187547 */ /* 0x000fec000b800000 */
.L_x_66:
[----:B------:R-:W-:Y:S05]  /*36f0*/  NANOSLEEP 0x64 ;  /* 0x000000640000795d */ /* 0x000fea0003800000 */
[----:B------:R-:W-:-:S05]  /*3700*/  UMOV UR4, 0x10 ;  /* 0x0000001000047882 */ /* 0x000fca0000000000 */
[----:B------:R-:W-:Y:S04]  /*3710*/  DEPBAR.LE SB2, 0x36 ;  /* 0x0000ad800000791a */ /* 0x000fe80000000000 */
[----:B------:R-:W2:Y:S02]  /*3720*/  UTCATOMSWS.2CTA.FIND_AND_SET.ALIGN UP0, UR4, UR4 ;  /* 0x00000004000475e3 */ /* 0x000ea40008200800 */
[----:B--2---:R-:W-:Y:S01]  /*3730*/  MOV R10, UR4 ;  /* 0x00000004000a7c02 */ /* 0x004fe20008000f00 */
[----:B------:R-:W-:Y:S05]  /*3740*/  BRA.U !UP0, `(.L_x_66) ;  /* 0xfffffffd08e87547 */ /* 0x000fea000b83ffff */
.L_x_65:
[----:B------:R-:W2:Y:S01]  /*3750*/  LDS R6, [UR5+0x10] ;  /* 0x00001005ff067984 */ /* 0x000ea20008000800 */
[----:B------:R-:W-:Y:S01]  /*3760*/  IMAD.U32 R3, RZ, RZ, UR6 ;  /* 0x00000006ff037e24 */ /* 0x000fe2000f8e00ff */
[----:B------:R-:W-:-:S03]  /*3770*/  MOV R4, UR69 ;  /* 0x0000004500047c02 */ /* 0x000fc60008000f00 */
[----:B------:R-:W-:Y:S01]  /*3780*/  VIADD R3, R3, 0x170 ;  /* 0x0000017003037836 */ /* 0x000fe20000000000 */
[----:B--2---:R-:W-:-:S04]  /*3790*/  SHF.L.U32 R6, R6, 0x1f, RZ ;  /* 0x0000001f06067819 */ /* 0x004fc800000006ff */
[----:B------:R-:W2:Y:S02]  /*37a0*/  SYNCS.PHASECHK.TRANS64.TRYWAIT P0, [UR5+0x8], R6 ;  /* 0x00000806ff0075a7 */ /* 0x000ea40008001105 */
[----:B--2---:R-:W-:Y:S05]  /*37b0*/  @P0 BRA `(.L_x_67) ;  /* 0x0000000000080947 */ /* 0x004fea0003800000 */
[----:B------:R-:W2:Y:S02]  /*37c0*/  SYNCS.PHASECHK.TRANS64.TRYWAIT P0, [UR5+0x8], R6 ;  /* 0x00000806ff0075a7 */ /* 0x000ea40008001105 */
[----:B--2---:R-:W-:Y:S05]  /*37d0*/  @!P0 BRA `(.L_x_68) ;  /* 0x0000005000548947 */ /* 0x004fea0003800000 */
.L_x_67:
[----:B------:R-:W-:Y:S01]  /*37e0*/  PRMT R4, R4, 0x654, R3 ;  /* 0x0000065404047816 */ /* 0x000fe20000000003 */
[----:B------:R-:W-:Y:S01]  /*37f0*/  HFMA2 R3, -RZ, RZ, 0, 5.9604644775390625e-08 ;  /* 0x00000001ff037431 */ /* 0x000fe200000001ff */
[----:B------:R-:W-:Y:S01]  /*3800*/  UPRMT UR4, UR69, 0x654, UR7 ;  /* 0x0000065445047896 */ /* 0x000fe20008000007 */
[----:B------:R-:W-:Y:S02]  /*3810*/  IMAD.MOV.U32 R8, RZ, RZ, 0xffff ;  /* 0x0000ffffff087424 */ /* 0x000fe400078e00ff */
[----:B--2---:R-:W-:Y:S02]  /*3820*/  IMAD.MOV.U32 R6, RZ, RZ, 0x4 ;  /* 0x00000004ff067424 */ /* 0x004fe400078e00ff */
[----:B------:R-:W-:Y:S01]  /*3830*/  IMAD.SHL.U32 R9, R10, 0x20, RZ ;  /* 0x000000200a097824 */ /* 0x000fe200078e00ff */
[----:B------:R-:W-:Y:S02]  /*3840*/  MOV R5, UR4 ;  /* 0x0000000400057c02 */ /* 0x000fe40008000f00 */
[-C--:B------:R-:W-:Y:S01]  /*3850*/  SHF.L.U32 R8, R8, R10.reuse, RZ ;  /* 0x0000000a08087219 */ /* 0x080fe200000006ff */
[----:B------:R2:W-:Y:S01]  /*3860*/  SYNCS.ARRIVE.TRANS64.RED RZ, [UR4], R6 ;  /* 0x00000006ffff79a7 */ /* 0x0005e20008000404 */
[----:B------:R-:W-:Y:S01]  /*3870*/  SHF.L.U32 R7, R3, R10, RZ ;  /* 0x0000000a03077219 */ /* 0x000fe200000006ff */
[----:B------:R2:W-:Y:S04]  /*3880*/  STS [UR6+0x170], R9 ;  /* 0x00017009ff007988 */ /* 0x0005e80008000806 */
[----:B------:R2:W-:Y:S04]  /*3890*/  STAS [R4.64], R10 ;  /* 0x0000000a04007dbd */ /* 0x0005e8000c0008ff */
[----:B------:R2:W-:Y:S04]  /*38a0*/  ATOMS.OR RZ, [UR5+0x14], R8 ;  /* 0x00001408ffff798c */ /* 0x0005e8000b000005 */
[----:B------:R2:W-:Y:S04]  /*38b0*/  ATOMS.OR RZ, [UR5+0x18], R7 ;  /* 0x00001807ffff798c */ /* 0x0005e8000b000005 */
[----:B------:R2:W-:Y:S02]  /*38c0*/  ATOMS.XOR RZ, [UR5+0x10], R3 ;  /* 0x00001003ffff798c */ /* 0x0005e4000b800005 */
.L_x_64:
[----:B-1----:R-:W-:Y:S05]  /*38d0*/  BSYNC B0 ;  /* 0x0000000000007941 */ /* 0x002fea0003800000 */
.L_x_63:
[----:B------:R-:W-:Y:S05]  /*38e0*/  BRA.U UP1, `(.L_x_69) ;  /* 0x00000001016c7547 */ /* 0x000fea000b800000 */
[----:B------:R-:W-:-:S03]  /*38f0*/  UMOV UR4, 0xffffffff ;  /* 0xffffffff00047882 */ /* 0x000fc60000000000 */
[----:B------:R-:W-:Y:S05]  /*3900*/  BRA.DIV UR4, `(.L_x_70) ;  /* 0x0000005204207947 */ /* 0x000fea000b800000 */
[----:B------:R-:W-:-:S13]  /*3910*/  ELECT P6, URZ, PT ;  /* 0x0000000000ff782f */ /* 0x000fda00038c0000 */
.L_x_164:
[----:B------:R-:W-:Y:S05]  /*3920*/  @!P6 BRA `(.L_x_69) ;  /* 0x00000000005ce947 */ /* 0x000fea0003800000 */
[----:B--2---:R-:W2:Y:S02]  /*3930*/  LDS R4, [UR5+0x10] ;  /* 0x00001005ff047984 */ /* 0x004ea40008000800 */
[----:B--2---:R-:W-:-:S04]  /*3940*/  SHF.L.U32 R4, R4, 0x1f, RZ ;  /* 0x0000001f04047819 */ /* 0x004fc800000006ff */
[----:B------:R-:W2:Y:S02]  /*3950*/  SYNCS.PHASECHK.TRANS64.TRYWAIT P0, [UR5+0x8], R4 ;  /* 0x00000804ff0075a7 */ /* 0x000ea40008001105 */
[----:B--2---:R-:W-:Y:S05]  /*3960*/  @P0 BRA `(.L_x_71) ;  /* 0x0000000000080947 */ /* 0x004fea0003800000 */
[----:B------:R-:W2:Y:S02]  /*3970*/  SYNCS.PHASECHK.TRANS64.TRYWAIT P0, [UR5+0x8], R4 ;  /* 0x00000804ff0075a7 */ /* 0x000ea40008001105 */
[----:B--2---:R-:W-:Y:S05]  /*3980*/  @!P0 BRA `(.L_x_72) ;  /* 0x0000005000208947 */ /* 0x004fea0003800000 */
.L_x_71:
[----:B------:R-:W3:Y:S01]  /*3990*/  LDS R6, [UR6+0x170] ;  /* 0x00017006ff067984 */ /* 0x000ee20008000800 */
[----:B--2---:R-:W-:Y:S02]  /*39a0*/  HFMA2 R3, -RZ, RZ, 0, 5.9604644775390625e-08 ;  /* 0x00000001ff037431 */ /* 0x004fe400000001ff */
[----:B------:R-:W-:Y:S01]  /*39b0*/  IMAD.MOV.U32 R4, RZ, RZ, 0xffff ;  /* 0x0000ffffff047424 */ /* 0x000fe200078e00ff */
[----:B------:R-:W-:Y:S01]  /*39c0*/  UPRMT UR4, UR69, 0x654, UR7 ;  /* 0x0000065445047896 */ /* 0x000fe20008000007 */
[----:B---3--:R-:W-:-:S03]  /*39d0*/  IMAD.SHL.U32 R5, R6, 0x20, RZ ;  /* 0x0000002006057824 */ /* 0x008fc600078e00ff */
[-C--:B------:R-:W-:Y:S02]  /*39e0*/  SHF.L.U32 R4, R4, R6.reuse, RZ ;  /* 0x0000000604047219 */ /* 0x080fe400000006ff */
[----:B------:R-:W-:Y:S01]  /*39f0*/  SHF.L.U32 R6, R3, R6, RZ ;  /* 0x0000000603067219 */ /* 0x000fe200000006ff */
[----:B------:R3:W-:Y:S04]  /*3a00*/  STS [UR6+0x170], R5 ;  /* 0x00017005ff007988 */ /* 0x0007e80008000806 */
[----:B------:R3:W-:Y:S04]  /*3a10*/  ATOMS.OR RZ, [UR5+0x14], R4 ;  /* 0x00001404ffff798c */ /* 0x0007e8000b000005 */
[----:B------:R3:W-:Y:S01]  /*3a20*/  ATOMS.OR RZ, [UR5+0x18], R6 ;  /* 0x00001806ffff798c */ /* 0x0007e2000b000005 */
[----:B------:R-:W-:Y:S03]  /*3a30*/  SYNCS.ARRIVE.TRANS64.RED.A1T0 RZ, [UR4], RZ ;  /* 0x000000ffffff79a7 */ /* 0x000fe60008100404 */
[----:B------:R3:W-:Y:S01]  /*3a40*/  ATOMS.XOR RZ, [UR5+0x10], R3 ;  /* 0x00001003ffff798c */ /* 0x0007e2000b800005 */
[----:B------:R-:W-:Y:S05]  /*3a50*/  BRA `(.L_x_69) ;  /* 0x0000000000107947 */ /* 0x000fea0003800000 */
.L_x_62:
[----:B------:R-:W-:Y:S02]  /*3a60*/  MOV R3, 0xffffffff ;  /* 0xffffffff00037802 */ /* 0x000fe40000000f00 */
[----:B------:R-:W-:-:S03]  /*3a70*/  MOV R4, 0x3aa0 ;  /* 0x00003aa000047802 */ /* 0x000fc60000000f00 */
[----:B------:R2:W-:Y:S04]  /*3a80*/  STS [UR6+0x170], R3 ;  /* 0x00017003ff007988 */ /* 0x0005e80008000806 */
[----:B-12--5:R-:W-:Y:S05]  /*3a90*/  CALL.REL.NOINC `($__internal_1_$__cuda_sm10x_tcgen05_guardrail_trap_phase_invalid_during_alloc) ;  /* 0x0000005400807944 */ /* 0x026fea0003c00000 */
.L_x_69:
[----:B------:R-:W-:Y:S05]  /*3aa0*/  WARPSYNC.ALL ;  /* 0x0000000000007948 */ /* 0x000fea0003800000 */
[----:B------:R-:W4:Y:S01]  /*3ab0*/  S2UR UR4, SR_CgaCtaId ;  /* 0x00000000000479c3 */ /* 0x000f220000008800 */
[----:B------:R-:W-:Y:S01]  /*3ac0*/  UMOV UR41, 0x400 ;  /* 0x0000040000297882 */ /* 0x000fe20000000000 */
[----:B------:R-:W-:-:S06]  /*3ad0*/  NOP ;  /* 0x0000000000007918 */ /* 0x000fcc0000000000 */
[----:B------:R-:W-:Y:S06]  /*3ae0*/  BAR.ARV 0x6, 0xa0 ;  /* 0x0182800000007b1d */ /* 0x000fec0000002000 */
[----:B------:R-:W1:Y:S01]  /*3af0*/  LDCU UR6, c[0x0][0x38c] ;  /* 0x00007180ff0677ac */ /* 0x000e620008000800 */
[----:B------:R-:W-:Y:S01]  /*3b00*/  LOP3.LUT R0, R0, 0xffff, RZ, 0xc0, !PT ;  /* 0x0000ffff00007812 */ /* 0x000fe200078ec0ff */
[----:B--2---:R-:W-:Y:S01]  /*3b10*/  IMAD.MOV.U32 R9, RZ, RZ, 0x1 ;  /* 0x00000001ff097424 */ /* 0x004fe200078e00ff */
[----:B------:R-:W-:Y:S01]  /*3b20*/  LOP3.LUT R2, R2, 0xffff, RZ, 0xc0, !PT ;  /* 0x0000ffff02027812 */ /* 0x000fe200078ec0ff */
[----:B------:R-:W-:Y:S01]  /*3b30*/  IMAD.MOV.U32 R8, RZ, RZ, RZ ;  /* 0x000000ffff087224 */ /* 0x000fe200078e00ff */
[----:B------:R-:W-:Y:S01]  /*3b40*/  R2UR UR65, R0 ;  /* 0x00000000004172ca */ /* 0x000fe200000e0000 */
[----:B------:R-:W-:Y:S01]  /*3b50*/  UMOV UR47, URZ ;  /* 0x000000ff002f7c82 */ /* 0x000fe20008000000 */
[----:B------:R-:W-:Y:S01]  /*3b60*/  R2UR UR43, R2 ;  /* 0x00000000022b72ca */ /* 0x000fe200000e0000 */
[----:B------:R-:W-:Y:S01]  /*3b70*/  UMOV UR38, URZ ;  /* 0x000000ff00267c82 */ /* 0x000fe20008000000 */
[----:B------:R-:W-:Y:S01]  /*3b80*/  UMOV UR37, URZ ;  /* 0x000000ff00257c82 */ /* 0x000fe20008000000 */
[----:B----4-:R-:W-:-:S02]  /*3b90*/  ULEA UR41, UR4, UR41, 0x18 ;  /* 0x0000002904297291 */ /* 0x010fc4000f8ec0ff */
[----:B------:R-:W-:Y:S02]  /*3ba0*/  UISETP.NE.AND UP3, UPT, UR68, URZ, UPT ;  /* 0x000000ff4400728c */ /* 0x000fe4000bf65270 */
[----:B------:R-:W-:Y:S02]  /*3bb0*/  UIADD3 UR5, UPT, UPT, UR41, 0x3300, URZ ;  /* 0x0000330029057890 */ /* 0x000fe4000fffe0ff */
[----:B------:R-:W-:Y:S02]  /*3bc0*/  UIADD3 UR4, UPT, UPT, UR41, 0x23300, URZ ;  /* 0x0002330029047890 */ /* 0x000fe4000fffe0ff */
[----:B-1----:R-:W-:Y:S01]  /*3bd0*/  UIADD3 UR6, UPT, UPT, UR6, 0x7f, URZ ;  /* 0x0000007f06067890 */ /* 0x002fe2000fffe0ff */
[----:B---3--:R-:W1:Y:S01]  /*3be0*/  LDS R3, [UR41+0x170] ;  /* 0x00017029ff037984 */ /* 0x008e620008000800 */
[----:B------:R-:W-:Y:S02]  /*3bf0*/  USHF.R.U32.HI UR5, URZ, 0x4, UR5 ;  /* 0x00000004ff057899 */ /* 0x000fe40008011605 */
[----:B------:R-:W-:-:S02]  /*3c00*/  USHF.R.S32.HI UR64, URZ, 0x1f, UR6 ;  /* 0x0000001fff407899 */ /* 0x000fc40008011406 */
[----:B------:R-:W-:Y:S02]  /*3c10*/  USHF.R.U32.HI UR4, URZ, 0x4, UR4 ;  /* 0x00000004ff047899 */ /* 0x000fe40008011604 */
[----:B------:R-:W-:Y:S02]  /*3c20*/  ULEA.HI UR64, UR64, UR6, URZ, 0x7 ;  /* 0x0000000640407291 */ /* 0x000fe4000f8f38ff */
[----:B------:R-:W-:Y:S02]  /*3c30*/  ULOP3.LUT UR5, UR5, 0x3fff, URZ, 0xc0, !UPT ;  /* 0x00003fff05057892 */ /* 0x000fe4000f8ec0ff */
[----:B------:R-:W-:Y:S02]  /*3c40*/  USHF.R.S32.HI UR64, URZ, 0x7, UR64 ;  /* 0x00000007ff407899 */ /* 0x000fe40008011440 */
[----:B------:R-:W-:Y:S02]  /*3c50*/  ULOP3.LUT UR45, UR4, 0x3fff, URZ, 0xc0, !UPT ;  /* 0x00003fff042d7892 */ /* 0x000fe4000f8ec0ff */
[----:B------:R-:W-:Y:S01]  /*3c60*/  UISETP.LT.AND UP0, UPT, UR64, 0x1, UPT ;  /* 0x000000014000788c */ /* 0x000fe2000bf01270 */
[----:B------:R-:W-:Y:S01]  /*3c70*/  UMOV UR62, 0x0 ;  /* 0x00000000003e7882 */ /* 0x000fe20000000000 */
        /* <DEDUP_REMOVED lines=9> */
[----:B------:R-:W-:-:S02]  /*3d10*/  ULOP3.LUT UR44, UR5, 0x10000, URZ, 0xfc, !UPT ;  /* 0x00010000052c7892 */ /* 0x000fc4000f8efcff */
[----:B------:R-:W-:Y:S02]  /*3d20*/  ULOP3.LUT UR45, UR45, 0x10000, URZ, 0xfc, !UPT ;  /* 0x000100002d2d7892 */ /* 0x000fe4000f8efcff */
[----:B------:R-:W-:Y:S01]  /*3d30*/  USEL UR66, UR64, 0x1, !UP0 ;  /* 0x0000000140427887 */ /* 0x000fe2000c000000 */
[----:B------:R-:W-:Y:S01]  /*3d40*/  UMOV UR52, 0x0 ;  /* 0x0000000000347882 */ /* 0x000fe20000000000 */
[----:B------:R-:W-:Y:S01]  /*3d50*/  UMOV UR53, 0x8100010 ;  /* 0x0810001000357882 */ /* 0x000fe20000000000 */
[----:B------:R-:W-:Y:S01]  /*3d60*/  UMOV UR50, 0x0 ;  /* 0x0000000000327882 */ /* 0x000fe20000000000 */
[----:B------:R-:W-:Y:S01]  /*3d70*/  UMOV UR51, 0x8100010 ;  /* 0x0810001000337882 */ /* 0x000fe20000000000 */
[----:B------:R-:W-:Y:S01]  /*3d80*/  UMOV UR48, 0x0 ;  /* 0x0000000000307882 */ /* 0x000fe20000000000 */
[----:B------:R-:W-:Y:S01]  /*3d90*/  UMOV UR49, 0x8100010 ;  /* 0x0810001000317882 */ /* 0x000fe20000000000 */
[----:B-1----:R-:W-:Y:S02]  /*3da0*/  R2UR UR67, R3 ;  /* 0x00000000034372ca */ /* 0x002fe400000e0000 */
[----:B------:R-:W-:-:S13]  /*3db0*/  CS2R R2, SRZ ;  /* 0x0000000000027805 */ /* 0x000fda000001ff00 */
.L_x_80:
[C---:B------:R-:W-:Y:S02]  /*3dc0*/  LEA R0, R8.reuse, UR41, 0x3 ;  /* 0x0000002908007c11 */ /* 0x040fe4000f8e18ff */
[----:B------:R-:W-:Y:S02]  /*3dd0*/  SHF.L.U32 R4, R3, 0x1f, RZ ;  /* 0x0000001f03047819 */ /* 0x000fe400000006ff */
[----:B------:R-:W-:Y:S02]  /*3de0*/  LEA R5, R8, UR41, 0x4 ;  /* 0x0000002908057c11 */ /* 0x000fe4000f8e20ff */
[----:B------:R-:W1:Y:S02]  /*3df0*/  SYNCS.PHASECHK.TRANS64.TRYWAIT P0, [R0+URZ+0xc0], R4 ;  /* 0x0000c004000075a7 */ /* 0x000e6400080011ff */
[----:B-1-3--:R-:W-:Y:S05]  /*3e00*/  @!P0 BRA `(.L_x_73) ;  /* 0x0000004c00188947 */ /* 0x00afea0003800000 */
.L_x_165:
[----:B-1----:R-:W1:Y:S01]  /*3e10*/  LDS.128 R4, [R5+0x150] ;  /* 0x0001500005047984 */ /* 0x002e620000000c00 */
[----:B------:R-:W-:Y:S02]  /*3e20*/  VIADD R0, R0, 0xd0 ;  /* 0x000000d000007836 */ /* 0x000fe40000000000 */
[----:B------:R-:W-:Y:S01]  /*3e30*/  VIADD R8, R8, 0x1 ;  /* 0x0000000108087836 */ /* 0x000fe20000000000 */
[----:B------:R-:W-:Y:S01]  /*3e40*/  @!PT LDS RZ, [RZ] ;  /* 0x00000000fffff984 */ /* 0x000fe20000000800 */
[----:B------:R-:W-:Y:S01]  /*3e50*/  @!PT LDS RZ, [RZ] ;  /* 0x00000000fffff984 */ /* 0x000fe20000000800 */
[----:B------:R-:W-:Y:S01]  /*3e60*/  @!PT LDS RZ, [RZ] ;  /* 0x00000000fffff984 */ /* 0x000fe20000000800 */
[----:B------:R-:W-:Y:S01]  /*3e70*/  @!PT LDS RZ, [RZ] ;  /* 0x00000000fffff984 */ /* 0x000fe20000000800 */
[----:B------:R2:W-:Y:S06]  /*3e80*/  MEMBAR.ALL.CTA ;  /* 0x0000000000007992 */ /* 0x0005ec0000008000 */
[----:B--2---:R-:W2:Y:S01]  /*3e90*/  FENCE.VIEW.ASYNC.S ;  /* 0x00000000000073c6 */ /* 0x004ea20000000000 */
[----:B------:R-:W-:-:S04]  /*3ea0*/  PRMT R0, RZ, 0x654, R0 ;  /* 0x00000654ff007816 */ /* 0x000fc80000000000 */
[----:B--2---:R2:W-:Y:S01]  /*3eb0*/  SYNCS.ARRIVE.TRANS64.RED.A1T0 RZ, [R0+URZ], RZ ;  /* 0x000000ff00ff79a7 */ /* 0x0045e200081004ff */
[----:B-1----:R-:W-:Y:S01]  /*3ec0*/  LOP3.LUT P1, RZ, R6, 0x1, RZ, 0xc0, !PT ;  /* 0x0000000106ff7812 */ /* 0x002fe2000782c0ff */
[----:B--2---:R-:W-:-:S12]  /*3ed0*/  BRA.U UP3, `(.L_x_74) ;  /* 0x0000000503587547 */ /* 0x004fd8000b800000 */
[----:B------:R-:W1:Y:S01]  /*3ee0*/  LDCU UR4, c[0x0][0x38c] ;  /* 0x00007180ff0477ac */ /* 0x000e620008000800 */
[----:B------:R-:W-:Y:S02]  /*3ef0*/  PLOP3.LUT P2, PT, PT, PT, PT, 0x80, 0x8 ;  /* 0x000000000008781c */ /* 0x000fe40003f4f070 */
[----:B------:R-:W-:Y:S01]  /*3f00*/  SHF.L.U32 R4, R9, 0x1f, RZ ;  /* 0x0000001f09047819 */ /* 0x000fe200000006ff */
[----:B------:R-:W-:Y:S02]  /*3f10*/  ULEA UR46, UR47, UR41, 0x3 ;  /* 0x000000292f2e7291 */ /* 0x000fe4000f8e18ff */
[----:B------:R-:W-:Y:S02]  /*3f20*/  ULEA UR36, UR47, UR67, 0x5 ;  /* 0x000000432f247291 */ /* 0x000fe4000f8e28ff */
[----:B-1----:R-:W-:-:S06]  /*3f30*/  UISETP.GE.AND UP0, UPT, UR4, 0x1, UPT ;  /* 0x000000010400788c */ /* 0x002fcc000bf06270 */
[----:B------:R-:W-:-:S05]  /*3f40*/  PLOP3.LUT P0, PT, PT, PT, UP0, 0x80, 0x8 ;  /* 0x000000000008781c */ /* 0x000fca0003f0f008 */
[----:B------:R-:W-:-:S08]  /*3f50*/  @UP0 ULEA UR4, UR38, UR41, 0x3 ;  /* 0x0000002926040291 */ /* 0x000fd0000f8e18ff */
[----:B------:R-:W-:-:S04]  /*3f60*/  @P0 SHF.L.U32 R0, R2, 0x1f, RZ ;  /* 0x0000001f02000819 */ /* 0x000fc800000006ff */
[----:B------:R1:W2:Y:S01]  /*3f70*/  @P0 SYNCS.PHASECHK.TRANS64.TRYWAIT P2, [UR4], R0 ;  /* 0x00000000ff0005a7 */ /* 0x0002a20008041104 */
[----:B------:R-:W3:Y:S02]  /*3f80*/  SYNCS.PHASECHK.TRANS64.TRYWAIT P0, [UR46+0x100], R4 ;  /* 0x00010004ff0075a7 */ /* 0x000ee4000800112e */
[----:B-123--:R-:W-:Y:S05]  /*3f90*/  @!P0 BRA `(.L_x_75) ;  /* 0x0000004800c88947 */ /* 0x00efea0003800000 */
.L_x_167:
[----:B------:R-:W-:Y:S01]  /*3fa0*/  UMOV UR42, UR37 ;  /* 0x00000025002a7c82 */ /* 0x000fe20008000000 */
[----:B------:R-:W-:Y:S05]  /*3fb0*/  BRA.U !UP0, `(.L_x_76) ;  /* 0x0000000508107547 */ /* 0x000fea000b800000 */
[----:B------:R-:W-:Y:S02]  /*3fc0*/  UIADD3 UR42, UPT, UPT, UR66, UR37, URZ ;  /* 0x00000025422a7290 */ /* 0x000fe4000fffe0ff */
[----:B------:R-:W-:Y:S01]  /*3fd0*/  UPLOP3.LUT UP2, UPT, UPT, UPT, UPT, 0x40, 0x4 ;  /* 0x000000000004789c */ /* 0x000fe20003f4e870 */
[----:B------:R-:W-:Y:S01]  /*3fe0*/  UMOV UR39, UR64 ;  /* 0x0000004000277c82 */ /* 0x000fe20008000000 */
[----:B------:R-:W-:-:S09]  /*3ff0*/  UMOV UR5, UR38 ;  /* 0x0000002600057c82 */ /* 0x000fd20008000000 */
.L_x_79:
[----:B------:R-:W-:Y:S01]  /*4000*/  ULEA UR7, UR5, UR41, 0x3 ;  /* 0x0000002905077291 */ /* 0x000fe2000f8e18ff */
[----:B--23--:R-:W-:Y:S11]  /*4010*/  @P2 BRA `(.L_x_77) ;  /* 0x00000000000c2947 */ /* 0x00cff60003800000 */
[----:B-1----:R-:W-:Y:S04]  /*4020*/  SHF.L.U32 R4, R2, 0x1f, RZ ;  /* 0x0000001f02047819 */ /* 0x002fe800000006ff */
[----:B------:R-:W1:Y:S02]  /*4030*/  SYNCS.PHASECHK.TRANS64.TRYWAIT P0, [UR7], R4 ;  /* 0x00000004ff0075a7 */ /* 0x000e640008001107 */
[----:B-1----:R-:W-:Y:S05]  /*4040*/  @!P0 BRA `(.L_x_78) ;  /* 0x0000004800b48947 */ /* 0x002fea0003800000 */
.L_x_77:
[----:B------:R-:W-:Y:S01]  /*4050*/  UISETP.NE.AND UP0, UPT, UR39, 0x1, UPT ;  /* 0x000000012700788c */ /* 0x000fe2000bf05270 */
[----:B------:R-:W-:Y:S01]  /*4060*/  PLOP3.LUT P2, PT, PT, PT, PT, 0x80, 0x8 ;  /* 0x000000000008781c */ /* 0x000fe20003f4f070 */
[----:B------:R-:W-:Y:S02]  /*4070*/  UIADD3 UR4, UPT, UPT, UR5, 0x1, URZ ;  /* 0x0000000105047890 */ /* 0x000fe4000fffe0ff */
[----:B------:R-:W-:Y:S02]  /*4080*/  UIADD3 UR40, UPT, UPT, UR7, 0x40, URZ ;  /* 0x0000004007287890 */ /* 0x000fe4000fffe0ff */
[----:B------:R-:W-:Y:S01]  /*4090*/  UISETP.NE.AND UP1, UPT, UR4, 0x8, UPT ;  /* 0x000000080400788c */ /* 0x000fe2000bf25270 */
[----:B------:R-:W-:Y:S01]  /*40a0*/  PLOP3.LUT P0, PT, PT, PT, UP0, 0x80, 0x8 ;  /* 0x000000000008781c */ /* 0x000fe20003f0f008 */
[----:B------:R-:W-:Y:S02]  /*40b0*/  UIADD3 UR37, UPT, UPT, UR37, 0x1, URZ ;  /* 0x0000000125257890 */ /* 0x000fe4000fffe0ff */
[----:B------:R-:W-:Y:S02]  /*40c0*/  USEL UR6, URZ, 0x1, UP1 ;  /* 0x00000001ff067887 */ /* 0x000fe40008800000 */
[----:B------:R-:W-:Y:S02]  /*40d0*/  USEL UR38, UR4, URZ, UP1 ;  /* 0x000000ff04267287 */ /* 0x000fe40008800000 */
[----:B------:R-:W-:Y:S02]  /*40e0*/  UIADD3 UR39, UPT, UPT, UR39, -0x1, URZ ;  /* 0xffffffff27277890 */ /* 0x000fe4000fffe0ff */
[----:B------:R-:W-:Y:S01]  /*40f0*/  @UP0 ULEA UR4, UR38, UR41, 0x3 ;  /* 0x0000002926040291 */ /* 0x000fe2000f8e18ff */
[----:B------:R-:W-:Y:S01]  /*4100*/  LOP3.LUT R2, R2, UR6, RZ, 0x3c, !PT ;  /* 0x0000000602027c12 */ /* 0x000fe2000f8e3cff */
[----:B------:R-:W-:Y:S02]  /*4110*/  ULEA UR6, UR5, UR45, 0x9 ;  /* 0x0000002d05067291 */ /* 0x000fe4000f8e48ff */
[----:B------:R-:W-:Y:S01]  /*4120*/  UISETP.NE.AND UP0, UPT, UR37, UR42, UPT ;  /* 0x0000002a2500728c */ /* 0x000fe2000bf05270 */
[----:B-1----:R-:W-:Y:S01]  /*4130*/  @P0 SHF.L.U32 R0, R2, 0x1f, RZ ;  /* 0x0000001f02000819 */ /* 0x002fe200000006ff */
[----:B------:R-:W-:Y:S02]  /*4140*/  UIADD3 UR34, UPT, UPT, UR6, 0x2, URZ ;  /* 0x0000000206227890 */ /* 0x000fe4000fffe0ff */
[----:B------:R-:W-:Y:S01]  /*4150*/  UIADD3 UR30, UPT, UPT, UR6, 0x4, URZ ;  /* 0x00000004061e7890 */ /* 0x000fe2000fffe0ff */
[----:B------:R2:W3:Y:S01]  /*4160*/  @P0 SYNCS.PHASECHK.TRANS64.TRYWAIT P2, [UR4], R0 ;  /* 0x00000000ff0005a7 */ /* 0x0004e20008041104 */
[----:B------:R-:W-:Y:S02]  /*4170*/  ULEA UR4, UR5, UR44, 0xa ;  /* 0x0000002c05047291 */ /* 0x000fe4000f8e50ff */
[----:B------:R-:W-:Y:S02]  /*4180*/  UIADD3 UR26, UPT, UPT, UR6, 0x6, URZ ;  /* 0x00000006061a7890 */ /* 0x000fe4000fffe0ff */
        /* <DEDUP_REMOVED lines=10> */
[----:B------:R-:W-:Y:S01]  /*4230*/  UIADD3 UR8, UPT, UPT, UR4, 0x206, URZ ;  /* 0x0000020604087890 */ /* 0x000fe2000fffe0ff */
[----:B------:R-:W-:Y:S01]  /*4240*/  UMOV UR7, 0x40004040 ;  /* 0x4000404000077882 */ /* 0x000fe20000000000 */
[----:B------:R-:W-:Y:S01]  /*4250*/  UMOV UR5, 0x40004040 ;  /* 0x4000404000057882 */ /* 0x000fe20000000000 */
[----:B------:R-:W-:Y:S01]  /*4260*/  UMOV UR35, 0x40004040 ;  /* 0x4000404000237882 */ /* 0x000fe20000000000 */
[----:B------:R1:W-:Y:S01]  /*4270*/  UTCHMMA.2CTA gdesc[UR4], gdesc[UR6], tmem[UR36], tmem[UR62], idesc[UR63], UP2 ;  /* 0x00ff3e06040075ea */ /* 0x0003e20009200024 */
[----:B------:R-:W-:Y:S01]  /*4280*/  UPLOP3.LUT UP2, UPT, UPT, UPT, UPT, 0x80, 0x8 ;  /* 0x000000000008789c */ /* 0x000fe20003f4f070 */
[----:B------:R-:W-:Y:S01]  /*4290*/  UMOV UR33, 0x40004040 ;  /* 0x4000404000217882 */ /* 0x000fe20000000000 */
[----:B------:R-:W-:Y:S01]  /*42a0*/  UMOV UR31, 0x40004040 ;  /* 0x40004040001f7882 */ /* 0x000fe20000000000 */
[----:B------:R2:W-:Y:S01]  /*42b0*/  UTCHMMA.2CTA gdesc[UR32], gdesc[UR34], tmem[UR36], tmem[UR60], idesc[UR61], UPT ;  /* 0x00ff3c22200075ea */ /* 0x0005e2000ba00024 */
        /* <DEDUP_REMOVED lines=14> */
[----:B------:R-:W-:Y:S01]  /*43a0*/  UMOV UR9, 0x40004040 ;  /* 0x4000404000097882 */ /* 0x000fe20000000000 */
[----:B------:R2:W-:Y:S01]  /*43b0*/  UTCHMMA.2CTA gdesc[UR12], gdesc[UR14], tmem[UR36], tmem[UR50], idesc[UR51], UPT ;  /* 0x00ff320e0c0075ea */ /* 0x0005e2000ba00024 */
[----:B------:R2:W-:Y:S01]  /*43c0*/  UTCHMMA.2CTA gdesc[UR8], gdesc[UR10], tmem[UR36], tmem[UR48], idesc[UR49], UPT ;  /* 0x00ff300a080075ea */ /* 0x0005e2000ba00024 */
[----:B------:R2:W-:Y:S01]  /*43d0*/  UTCBAR.2CTA.MULTICAST [UR40], URZ, UR43 ;  /* 0x000000ff280073e9 */ /* 0x0005e2000820082b */
[----:B-1----:R-:W-:Y:S01]  /*43e0*/  UMOV UR5, UR38 ;  /* 0x0000002600057c82 */ /* 0x002fe20008000000 */
[----:B------:R-:W-:Y:S05]  /*43f0*/  BRA.U UP0, `(.L_x_79) ;  /* 0xfffffffd00007547 */ /* 0x000fea000b83ffff */
.L_x_76:
[----:B------:R-:W-:Y:S01]  /*4400*/  UIADD3 UR4, UPT, UPT, UR46, 0xe0, URZ ;  /* 0x000000e02e047890 */ /* 0x000fe2000fffe0ff */
[----:B------:R-:W-:-:S08]  /*4410*/  UMOV UR37, UR42 ;  /* 0x0000002a00257c82 */ /* 0x000fd00008000000 */
[----:B------:R4:W-:Y:S01]  /*4420*/  UTCBAR.2CTA.MULTICAST [UR4], URZ, UR65 ;  /* 0x000000ff040073e9 */ /* 0x0009e20008200841 */
[----:B------:R-:W-:Y:S02]  /*4430*/  NOP ;  /* 0x0000000000007918 */ /* 0x000fe40000000000 */
.L_x_74:
[----:B----4-:R-:W-:Y:S01]  /*4440*/  UIADD3 UR4, UPT, UPT, UR47, 0x1, URZ ;  /* 0x000000012f047890 */ /* 0x010fe2000fffe0ff */
[----:B------:R-:W-:-:S03]  /*4450*/  ISETP.NE.AND P0, PT, R8, 0x2, PT ;  /* 0x000000020800780c */ /* 0x000fc60003f05270 */
[----:B------:R-:W-:Y:S01]  /*4460*/  UISETP.NE.AND UP0, UPT, UR4, 0x4, UPT ;  /* 0x000000040400788c */ /* 0x000fe2000bf05270 */
[----:B-12---:R-:W-:Y:S02]  /*4470*/  SEL R0, RZ, 0x1, P0 ;  /* 0x00000001ff007807 */ /* 0x006fe40000000000 */
[----:B------:R-:W-:Y:S01]  /*4480*/  SEL R8, R8, RZ, P0 ;  /* 0x000000ff08087207 */ /* 0x000fe20000000000 */
[----:B------:R-:W-:Y:S01]  /*4490*/  USEL UR5, URZ, 0x1, UP0 ;  /* 0x00000001ff057887 */ /* 0x000fe20008000000 */
[----:B------:R-:W-:Y:S01]  /*44a0*/  LOP3.LUT R3, R3, R0, RZ, 0x3c, !PT ;  /* 0x0000000003037212 */ /* 0x000fe200078e3cff */
[----:B------:R-:W-:-:S04]  /*44b0*/  USEL UR47, UR4, URZ, UP0 ;  /* 0x000000ff042f7287 */ /* 0x000fc80008000000 */
[----:B------:R-:W-:Y:S01]  /*44c0*/  LOP3.LUT R9, R9, UR5, RZ, 0x3c, !PT ;  /* 0x0000000509097c12 */ /* 0x000fe2000f8e3cff */
[----:B------:R-:W-:Y:S07]  /*44d0*/  @P1 BRA `(.L_x_80) ;  /* 0xfffffff800381947 */ /* 0x000fee000383ffff */
[----:B------:R-:W1:Y:S01]  /*44e0*/  S2UR UR8, SR_CgaCtaId ;  /* 0x00000000000879c3 */ /* 0x000e620000008800 */
[----:B------:R-:W-:Y:S01]  /*44f0*/  ELECT P0, URZ, PT ;  /* 0x0000000000ff782f */ /* 0x000fe20003800000 */
[----:B------:R-:W-:Y:S01]  /*4500*/  HFMA2 R0, -RZ, RZ, 0, 5.9604644775390625e-08 ;  /* 0x00000001ff007431 */ /* 0x000fe200000001ff */
[----:B------:R-:W-:-:S05]  /*4510*/  UMOV UR4, 0x40 ;  /* 0x0000004000047882 */ /* 0x000fca0000000000 */
[----:B------:R-:W-:Y:S01]  /*4520*/  UVIRTCOUNT.DEALLOC.SMPOOL 0x80 ;  /* 0x000000800000784c */ /* 0x000fe20000000000 */
[----:B------:R-:W-:Y:S02]  /*4530*/  UISETP.NE.AND UP1, UPT, UR68, URZ, UPT ;  /* 0x000000ff4400728c */ /* 0x000fe4000bf25270 */
[----:B-1----:R-:W-:-:S09]  /*4540*/  ULEA UR8, UR8, UR4, 0x18 ;  /* 0x0000000408087291 */ /* 0x002fd2000f8ec0ff */
[----:B------:R1:W-:Y:S01]  /*4550*/  @P0 STS.U8 [UR8+0x1c], R0 ;  /* 0x00001c00ff000988 */ /* 0x0003e20008000008 */
[----:B------:R-:W-:Y:S05]  /*4560*/  BRA.U UP1, `(.L_x_81) ;  /* 0x0000000101a07547 */ /* 0x000fea000b800000 */
[----:B------:R-:W-:Y:S01]  /*4570*/  UIADD3 UR7, UPT, UPT, UR41, 0x100, URZ ;  /* 0x0000010029077890 */ /* 0x000fe2000fffe0ff */
[----:B------:R-:W-:-:S03]  /*4580*/  SHF.L.U32 R2, R9, 0x1f, RZ ;  /* 0x0000001f09027819 */ /* 0x000fc600000006ff */
[----:B------:R-:W-:-:S09]  /*4590*/  ULEA UR4, UR47, UR7, 0x3 ;  /* 0x000000072f047291 */ /* 0x000fd2000f8e18ff */
[----:B------:R-:W2:Y:S02]  /*45a0*/  SYNCS.PHASECHK.TRANS64.TRYWAIT P0, [UR4], R2 ;  /* 0x00000002ff0075a7 */ /* 0x000ea40008001104 */
[----:B--2---:R-:W-:Y:S05]  /*45b0*/  @!P0 BRA `(.L_x_82) ;  /* 0x0000004400708947 */ /* 0x004fea0003800000 */
.L_x_170:
        /* <DEDUP_REMOVED lines=9> */
.L_x_172:
        /* <DEDUP_REMOVED lines=9> */
.L_x_174:
[----:B------:R-:W-:-:S04]  /*46e0*/  UIADD3 UR4, UPT, UPT, UR4, 0x1, URZ ;  /* 0x0000000104047890 */ /* 0x000fc8000fffe0ff */
[----:B------:R-:W-:-:S04]  /*46f0*/  UISETP.NE.AND UP0, UPT, UR4, 0x4, UPT ;  /* 0x000000040400788c */ /* 0x000fc8000bf05270 */
[----:B------:R-:W-:Y:S02]  /*4700*/  USEL UR5, URZ, 0x1, UP0 ;  /* 0x00000001ff057887 */ /* 0x000fe40008000000 */
[----:B------:R-:W-:-:S04]  /*4710*/  USEL UR4, UR4, URZ, UP0 ;  /* 0x000000ff04047287 */ /* 0x000fc80008000000 */
[----:B------:R-:W-:Y:S01]  /*4720*/  ULEA UR4, UR4, UR7, 0x3 ;  /* 0x0000000704047291 */ /* 0x000fe2000f8e18ff */
[----:B------:R-:W-:-:S04]  /*4730*/  LOP3.LUT R2, R2, UR5, RZ, 0x3c, !PT ;  /* 0x0000000502027c12 */ /* 0x000fc8000f8e3cff */
[----:B------:R-:W-:Y:S01]  /*4740*/  SHF.L.U32 R2, R2, 0x1f, RZ ;  /* 0x0000001f02027819 */ /* 0x000fe200000006ff */
[----:B-1----:R-:W-:-:S04]  /*4750*/  IMAD.U32 R0, RZ, RZ, UR4 ;  /* 0x00000004ff007e24 */ /* 0x002fc8000f8e00ff */
[----:B------:R1:W2:Y:S03]  /*4760*/  SYNCS.PHASECHK.TRANS64.TRYWAIT P0, [R0+URZ], R2 ;  /* 0x00000002000075a7 */ /* 0x0002a600080011ff */
[----:B--2---:R-:W-:Y:S05]  /*4770*/  @!P0 NANOSLEEP.SYNCS 0x989680 ;  /* 0x009896800000895d */ /* 0x004fea0003900000 */
[----:B------:R-:W2:Y:S02]  /*4780*/  @!P0 SYNCS.PHASECHK.TRANS64 P0, [R0+URZ], R2 ;  /* 0x00000002000085a7 */ /* 0x000ea400080010ff */
[----:B--2---:R-:W-:Y:S05]  /*4790*/  @P0 BRA `(.L_x_85) ;  /* 0x0000000000200947 */ /* 0x004fea0003800000 */
.L_x_86:
[----:B--2---:R2:W4:Y:S02]  /*47a0*/  SYNCS.PHASECHK.TRANS64.TRYWAIT P0, [R0+URZ], R2 ;  /* 0x00000002000075a7 */ /* 0x00452400080011ff */
[----:B----4-:R-:W-:Y:S05]  /*47b0*/  @!P0 NANOSLEEP.SYNCS 0x989680 ;  /* 0x009896800000895d */ /* 0x010fea0003900000 */
[----:B------:R-:W4:Y:S02]  /*47c0*/  @!P0 SYNCS.PHASECHK.TRANS64 P0, [R0+URZ], R2 ;  /* 0x00000002000085a7 */ /* 0x000f2400080010ff */
[----:B----4-:R-:W-:Y:S05]  /*47d0*/  @!P0 BRA `(.L_x_86) ;  /* 0xfffffffc00f08947 */ /* 0x010fea000383ffff */
[----:B------:R-:W-:Y:S05]  /*47e0*/  BRA `(.L_x_85) ;  /* 0x00000000000c7947 */ /* 0x000fea0003800000 */
.L_x_81:
[----:B------:R-:W-:-:S04]  /*47f0*/  UIADD3 UR4, UPT, UPT, UR41, 0x140, URZ ;  /* 0x0000014029047890 */ /* 0x000fc8000fffe0ff */
[----:B------:R-:W-:-:S09]  /*4800*/  UPRMT UR4, UR69, 0x654, UR4 ;  /* 0x0000065445047896 */ /* 0x000fd20008000004 */
[----:B------:R-:W-:Y:S03]  /*4810*/  SYNCS.ARRIVE.TRANS64.RED.A1T0 RZ, [UR4], RZ ;  /* 0x000000ffffff79a7 */ /* 0x000fe60008100404 */
.L_x_85:
[----:B-12---:R-:W-:Y:S01]  /*4820*/  SHF.L.U32 R2, RZ, 0x1f, RZ ;  /* 0x0000001fff027819 */ /* 0x006fe200000006ff */
[----:B------:R-:W-:Y:S01]  /*4830*/  UIADD3 UR4, UPT, UPT, UR41, 0x140, URZ ;  /* 0x0000014029047890 */ /* 0x000fe2000fffe0ff */
[----:B------:R-:W-:Y:S02]  /*4840*/  PLOP3.LUT P0, PT, PT, PT, UP1, 0x80, 0x8 ;  /* 0x000000000008781c */ /* 0x000fe40003f0f018 */
[----:B------:R-:W1:Y:S02]  /*4850*/  SYNCS.PHASECHK.TRANS64.TRYWAIT P1, [UR41+0x140], R2 ;  /* 0x00014002ff0075a7 */ /* 0x000e640008021129 */
[----:B-1----:R-:W-:Y:S09]  /*4860*/  @!P1 BRA `(.L_x_87) ;  /* 0x00000044000c9947 */ /* 0x002ff20003800000 */
.L_x_176:
[----:B------:R-:W-:Y:S01]  /*4870*/  @!UP1 UPRMT UR4, UR69, 0x654, UR4 ;  /* 0x0000065445049896 */ /* 0x000fe20008000004 */
[----:B------:R-:W-:Y:S01]  /*4880*/  UMOV UR5, 0xffff ;  /* 0x0000ffff00057882 */ /* 0x000fe20000000000 */
[----:B------:R-:W-:-:S07]  /*4890*/  UMOV UR6, 0x1 ;  /* 0x0000000100067882 */ /* 0x000fce0000000000 */
[----:B------:R-:W-:Y:S01]  /*48a0*/  @!P0 SYNCS.ARRIVE.TRANS64.RED.A1T0 RZ, [UR4], RZ ;  /* 0x000000ffffff89a7 */ /* 0x000fe20008100404 */
[----:B------:R-:W-:Y:S01]  /*48b0*/  NOP ;  /* 0x0000000000007918 */ /* 0x000fe20000000000 */
[----:B-1----:R-:W1:Y:S01]  /*48c0*/  LDS R0, [UR8+0x14] ;  /* 0x00001408ff007984 */ /* 0x002e620008000800 */
[----:B------:R-:W-:-:S04]  /*48d0*/  ULOP3.LUT UR4, UR67, 0xffff, URZ, 0xc0, !UPT ;  /* 0x0000ffff43047892 */ /* 0x000fc8000f8ec0ff */
[----:B------:R-:W-:-:S04]  /*48e0*/  USHF.R.U32.HI UR4, URZ, 0x5, UR4 ;  /* 0x00000005ff047899 */ /* 0x000fc80008011604 */
[----:B------:R-:W-:Y:S02]  /*48f0*/  USHF.L.U32 UR5, UR5, UR4, URZ ;  /* 0x0000000405057299 */ /* 0x000fe400080006ff */
[----:B------:R-:W-:-:S04]  /*4900*/  USHF.L.U32 UR4, UR6, UR4, URZ ;  /* 0x0000000406047299 */ /* 0x000fc800080006ff */
[----:B-1----:R-:W-:-:S04]  /*4910*/  LOP3.LUT R0, R0, UR5, RZ, 0xc0, !PT ;  /* 0x0000000500007c12 */ /* 0x002fc8000f8ec0ff */
[----:B------:R-:W-:-:S13]  /*4920*/  ISETP.NE.AND P0, PT, R0, UR5, PT ;  /* 0x0000000500007c0c */ /* 0x000fda000bf05270 */
[----:B------:R-:W-:Y:S05]  /*4930*/  @P0 BRA `(.L_x_88) ;  /* 0x0000000000580947 */ /* 0x000fea0003800000 */
[----:B------:R-:W1:Y:S02]  /*4940*/  LDS R0, [UR8+0x18] ;  /* 0x00001808ff007984 */ /* 0x000e640008000800 */
[----:B-1----:R-:W-:-:S04]  /*4950*/  LOP3.LUT R0, R0, UR4, RZ, 0xc0, !PT ;  /* 0x0000000400007c12 */ /* 0x002fc8000f8ec0ff */
[----:B------:R-:W-:-:S13]  /*4960*/  ISETP.NE.AND P0, PT, R0, UR4, PT ;  /* 0x0000000400007c0c */ /* 0x000fda000bf05270 */
[----:B------:R-:W-:Y:S05]  /*4970*/  @P0 BRA `(.L_x_89) ;  /* 0x00000000003c0947 */ /* 0x000fea0003800000 */
[----:B------:R-:W1:Y:S01]  /*4980*/  S2R R2, SR_LANEID ;  /* 0x0000000000027919 */ /* 0x000e620000000000 */
[----:B------:R-:W-:-:S06]  /*4990*/  ULOP3.LUT UR5, URZ, UR5, URZ, 0x33, !UPT ;  /* 0x00000005ff057292 */ /* 0x000fcc000f8e33ff */
[----:B------:R-:W-:-:S04]  /*49a0*/  IMAD.U32 R0, RZ, RZ, UR5 ;  /* 0x00000005ff007e24 */ /* 0x000fc8000f8e00ff */
[----:B------:R2:W4:Y:S02]  /*49b0*/  REDUX UR7, R0 ;  /* 0x00000000000773c4 */ /* 0x0005240000000000 */
[----:B------:R1:W-:Y:S01]  /*49c0*/  UTCATOMSWS.AND URZ, UR5 ;  /* 0x0000000500ff79e3 */ /* 0x0003e20008000000 */
[----:B--2---:R-:W-:Y:S01]  /*49d0*/  LOP3.LUT R0, RZ, UR4, RZ, 0x33, !PT ;  /* 0x00000004ff007c12 */ /* 0x004fe2000f8e33ff */
[----:B------:R-:W-:Y:S02]  /*49e0*/  VOTEU.ANY UR4, UPT, PT ;  /* 0x0000000000047886 */ /* 0x000fe400038e0100 */
[----:B------:R-:W-:Y:S02]  /*49f0*/  UFLO.U32 UR4, UR4 ;  /* 0x00000004000472bd */ /* 0x000fe400080e0000 */
[----:B------:R-:W2:Y:S04]  /*4a00*/  REDUX UR6, R0 ;  /* 0x00000000000673c4 */ /* 0x000ea80000000000 */
[----:B-1----:R-:W-:-:S02]  /*4a10*/  ISETP.EQ.U32.AND P0, PT, R2, UR4, PT ;  /* 0x0000000402007c0c */ /* 0x002fc4000bf02070 */
[----:B----4-:R-:W-:-:S11]  /*4a20*/  MOV R2, UR7 ;  /* 0x0000000700027c02 */ /* 0x010fd60008000f00 */
[----:B------:R1:W-:Y:S01]  /*4a30*/  @P0 ATOMS.AND RZ, [UR8+0x14], R2 ;  /* 0x00001402ffff098c */ /* 0x0003e2000a800008 */
[----:B--2---:R-:W-:-:S05]  /*4a40*/  IMAD.U32 R0, RZ, RZ, UR6 ;  /* 0x00000006ff007e24 */ /* 0x004fca000f8e00ff */
[----:B------:R1:W-:Y:S01]  /*4a50*/  @P0 ATOMS.AND RZ, [UR8+0x18], R0 ;  /* 0x00001800ffff098c */ /* 0x0003e2000a800008 */
[----:B------:R-:W-:Y:S05]  /*4a60*/  BRA `(.L_x_90) ;  /* 0x0000000000147947 */ /* 0x000fea0003800000 */
.L_x_89:
[----:B------:R-:W-:Y:S02]  /*4a70*/  MOV R2, 0x4a90 ;  /* 0x00004a9000027802 */ /* 0x000fe40000000f00 */
[----:B---3-5:R-:W-:Y:S05]  /*4a80*/  CALL.REL.NOINC `($__internal_0_$__cuda_sm10x_tcgen05_guardrail_trap_col_being_dealloced_not_returned_by_alloc) ;  /* 0x0000004400787944 */ /* 0x028fea0003c00000 */
[----:B------:R-:W-:Y:S05]  /*4a90*/  BRA `(.L_x_90) ;  /* 0x0000000000087947 */ /* 0x000fea0003800000 */
.L_x_88:
[----:B------:R-:W-:Y:S02]  /*4aa0*/  MOV R2, 0x4ac0 ;  /* 0x00004ac000027802 */ /* 0x000fe40000000f00 */
[----:B---3-5:R-:W-:Y:S05]  /*4ab0*/  CALL.REL.NOINC `($__internal_2_$__cuda_sm10x_tcgen05_guardrail_trap_unallocated_columns_being_dealloced) ;  /* 0x0000004400847944 */ /* 0x028fea0003c00000 */
.L_x_90:
[----:B------:R-:W-:Y:S01]  /*4ac0*/  NOP ;  /* 0x0000000000007918 */ /* 0x000fe20000000000 */
[----:B------:R-:W-:Y:S05]  /*4ad0*/  EXIT ;  /* 0x000000000000794d */ /* 0x000fea0003800000 */
.L_x_61:
[----:B------:R-:W-:-:S09]  /*4ae0*/  UISETP.NE.OR UP0, UPT, UR20, 0x3, !UP4 ;  /* 0x000000031400788c */ /* 0x000fd2000e705670 */
[----:B------:R-:W-:Y:S05]  /*4af0*/  BRA.U UP0, `(.L_x_91) ;  /* 0x00000011005c7547 */ /* 0x000fea000b800000 */
[----:B------:R-:W2:Y:S01]  /*4b00*/  LDCU.64 UR4, c[0x0][0x888] ;  /* 0x00011100ff0477ac */ /* 0x000ea20008000a00 */
[----:B------:R-:W3:Y:S01]  /*4b10*/  LDC.64 R12, c[0x0][0x348] ;  /* 0x0000d200ff0c7b82 */ /* 0x000ee20000000a00 */
[----:B------:R-:W-:Y:S02]  /*4b20*/  HFMA2 R9, -RZ, RZ, 0, 0 ;  /* 0x00000000ff097431 */ /* 0x000fe400000001ff */
[----:B------:R-:W-:Y:S01]  /*4b30*/  IMAD.MOV.U32 R11, RZ, RZ, 0x1 ;  /* 0x00000001ff0b7424 */ /* 0x000fe200078e00ff */
[----:B------:R-:W4:Y:S01]  /*4b40*/  LDCU UR40, c[0x0][0x370] ;  /* 0x00006e00ff2877ac */ /* 0x000f220008000800 */
[----:B------:R-:W-:Y:S01]  /*4b50*/  IMAD.MOV.U32 R10, RZ, RZ, RZ ;  /* 0x000000ffff0a7224 */ /* 0x000fe200078e00ff */
[----:B------:R-:W-:Y:S01]  /*4b60*/  MOV R3, 0x1000 ;  /* 0x0000100000037802 */ /* 0x000fe20000000f00 */
[----:B------:R-:W4:Y:S01]  /*4b70*/  LDCU.128 UR32, c[0x0][0xb10] ;  /* 0x00016200ff2077ac */ /* 0x000f220008000c00 */
[----:B------:R-:W1:Y:S01]  /*4b80*/  LDCU UR37, c[0x0][0x374] ;  /* 0x00006e80ff2577ac */ /* 0x000e620008000800 */
[----:B------:R-:W1:Y:S01]  /*4b90*/  LDCU.64 UR30, c[0x0][0x890] ;  /* 0x00011200ff1e77ac */ /* 0x000e620008000a00 */
[----:B--2---:R-:W-:Y:S01]  /*4ba0*/  UISETP.NE.U32.AND UP0, UPT, UR4, URZ, UPT ;  /* 0x000000ff0400728c */ /* 0x004fe2000bf05070 */
[----:B------:R-:W2:Y:S01]  /*4bb0*/  LDCU UR15, c[0x0][0xb0c] ;  /* 0x00016180ff0f77ac */ /* 0x000ea20008000800 */
[----:B------:R-:W3:Y:S01]  /*4bc0*/  LDCU UR45, c[0x0][0xb20] ;  /* 0x00016400ff2d77ac */ /* 0x000ee20008000800 */
[----:B------:R-:W3:Y:S01]  /*4bd0*/  LDCU UR4, c[0x0][0xb30] ;  /* 0x00016600ff0477ac */ /* 0x000ee20008000800 */
[----:B----4-:R-:W-:-:S02]  /*4be0*/  UIMAD.WIDE.U32 UR6, UR40, UR32, URZ ;  /* 0x00000020280672a5 */ /* 0x010fc4000f8e00ff */
[----:B-1----:R-:W-:Y:S02]  /*4bf0*/  UIMAD.WIDE.U32 UR8, UR37, UR35, URZ ;  /* 0x00000023250872a5 */ /* 0x002fe4000f8e00ff */
[----:B------:R-:W-:Y:S02]  /*4c00*/  UISETP.NE.U32.AND UP6, UPT, UR30, URZ, UPT ;  /* 0x000000ff1e00728c */ /* 0x000fe4000bfc5070 */
[----:B------:R-:W-:Y:S01]  /*4c10*/  UISETP.NE.AND.EX UP5, UPT, UR5, URZ, UPT, UP0 ;  /* 0x000000ff0500728c */ /* 0x000fe2000bfa5300 */
[----:B------:R-:W-:Y:S01]  /*4c20*/  UMOV UR21, 0x400 ;  /* 0x0000040000157882 */ /* 0x000fe20000000000 */
[----:B------:R-:W-:Y:S01]  /*4c30*/  UISETP.NE.AND UP0, UPT, UR42, 0x1, UPT ;  /* 0x000000012a00788c */ /* 0x000fe2000bf05270 */
[----:B------:R-:W-:Y:S01]  /*4c40*/  UMOV UR6, UR7 ;  /* 0x0000000700067c82 */ /* 0x000fe20008000000 */
[----:B------:R-:W-:Y:S01]  /*4c50*/  UMOV UR41, UR9 ;  /* 0x0000000900297c82 */ /* 0x000fe20008000000 */
[----:B--2---:R-:W-:Y:S01]  /*4c60*/  UISETP.NE.AND UP0, UPT, UR15, 0x1, UPT ;  /* 0x000000010f00788c */ /* 0x004fe2000bf05270 */
[----:B------:R-:W-:Y:S01]  /*4c70*/  UMOV UR25, URZ ;  /* 0x000000ff00197c82 */ /* 0x000fe20008000000 */
[----:B------:R-:W-:-:S02]  /*4c80*/  UPLOP3.LUT UP4, UPT, UPT, UPT, UPT, 0x40, 0x4 ;  /* 0x000000000004789c */ /* 0x000fc40003f8e870 */
[----:B------:R-:W-:Y:S01]  /*4c90*/  UISETP.GE.AND UP2, UPT, UR42, 0x1, UPT ;  /* 0x000000012a00788c */ /* 0x000fe2000bf46270 */
[----:B------:R-:W1:Y:S01]  /*4ca0*/  LDCU.64 UR22, c[0x0][0xb28] ;  /* 0x00016500ff1677ac */ /* 0x000e620008000a00 */
[----:B------:R-:W-:Y:S02]  /*4cb0*/  ULEA UR21, UR55, UR21, 0x18 ;  /* 0x0000001537157291 */ /* 0x000fe4000f8ec0ff */
[----:B------:R-:W-:Y:S02]  /*4cc0*/  UISETP.NE.AND.EX UP6, UPT, UR31, URZ, UPT, UP6 ;  /* 0x000000ff1f00728c */ /* 0x000fe4000bfc5360 */
[----:B------:R-:W-:Y:S02]  /*4cd0*/  USHF.R.U32.HI UR43, URZ, UR33, UR6 ;  /* 0x00000021ff2b7299 */ /* 0x000fe40008011606 */
[----:B---3--:R-:W-:Y:S02]  /*4ce0*/  USHF.R.U32.HI UR41, URZ, UR45, UR41 ;  /* 0x0000002dff297299 */ /* 0x008fe40008011629 */
[----:B------:R-:W-:-:S02]  /*4cf0*/  UISETP.NE.AND UP0, UPT, UR34, 0x1, UPT ;  /* 0x000000012200788c */ /* 0x000fc4000bf05270 */
[----:B------:R-:W-:-:S11]  /*4d00*/  UISETP.NE.AND UP3, UPT, UR4, 0x1, UPT ;  /* 0x000000010400788c */ /* 0x000fd6000bf65270 */
.L_x_100:
[C---:B------:R-:W-:Y:S02]  /*4d10*/  LEA R8, R10.reuse, UR21, 0x3 ;  /* 0x000000150a087c11 */ /* 0x040fe4000f8e18ff */
[----:B------:R-:W-:Y:S02]  /*4d20*/  SHF.L.U32 R0, R9, 0x1f, RZ ;  /* 0x0000001f09007819 */ /* 0x000fe400000006ff */
[----:B------:R-:W-:Y:S02]  /*4d30*/  LEA R4, R10, UR21, 0x4 ;  /* 0x000000150a047c11 */ /* 0x000fe4000f8e20ff */
[----:B--2---:R-:W2:Y:S02]  /*4d40*/  SYNCS.PHASECHK.TRANS64.TRYWAIT P0, [R8+URZ+0xc0], R0 ;  /* 0x0000c000080075a7 */ /* 0x004ea400080011ff */
[----:B--2---:R-:W-:Y:S05]  /*4d50*/  @!P0 BRA `(.L_x_92) ;  /* 0x0000003c00e88947 */ /* 0x004fea0003800000 */
.L_x_177:
[----:B------:R-:W3:Y:S01]  /*4d60*/  LDS.128 R4, [R4+0x150] ;  /* 0x0001500004047984 */ /* 0x000ee20000000c00 */
[----:B------:R-:W-:Y:S01]  /*4d70*/  UISETP.GE.AND UP0, UPT, UR42, 0x1, UPT ;  /* 0x000000012a00788c */ /* 0x000fe2000bf06270 */
[----:B------:R-:W-:Y:S01]  /*4d80*/  @!PT LDS RZ, [RZ] ;  /* 0x00000000fffff984 */ /* 0x000fe20000000800 */
[----:B------:R-:W-:Y:S01]  /*4d90*/  @!PT LDS RZ, [RZ] ;  /* 0x00000000fffff984 */ /* 0x000fe20000000800 */
[----:B------:R-:W-:Y:S01]  /*4da0*/  @!PT LDS RZ, [RZ] ;  /* 0x00000000fffff984 */ /* 0x000fe20000000800 */
[----:B------:R-:W-:Y:S01]  /*4db0*/  @!PT LDS RZ, [RZ] ;  /* 0x00000000fffff984 */ /* 0x000fe20000000800 */
[----:B------:R4:W-:Y:S06]  /*4dc0*/  MEMBAR.ALL.CTA ;  /* 0x0000000000007992 */ /* 0x0009ec0000008000 */
[----:B----4-:R-:W4:Y:S01]  /*4dd0*/  FENCE.VIEW.ASYNC.S ;  /* 0x00000000000073c6 */ /* 0x010f220000000000 */
[----:B---3--:R-:W-:Y:S11]  /*4de0*/  LOP3.LUT P0, RZ, R6, 0x1, RZ, 0xc0, !PT ;  /* 0x0000000106ff7812 */ /* 0x008ff6000780c0ff */
[----:B------:R-:W-:Y:S02]  /*4df0*/  @!UPT UIADD3 URZ, UPT, UPT, URZ, URZ, URZ ;  /* 0x000000fffffff290 */ /* 0x000fe4000fffe0ff */
[----:B----4-:R-:W-:Y:S01]  /*4e00*/  VOTEU.ANY UP2, P0 ;  /* 0x0000000000ff7886 */ /* 0x010fe20000040100 */
[----:B------:R-:W-:Y:S11]  /*4e10*/  PLOP3.LUT P0, PT, PT, PT, UP2, 0x80, 0x8 ;  /* 0x000000000008781c */ /* 0x000ff60003f0f028 */
[----:B------:R-:W-:Y:S02]  /*4e20*/  @!UPT UIADD3 URZ, UPT, UPT, URZ, URZ, URZ ;  /* 0x000000fffffff290 */ /* 0x000fe4000fffe0ff */
[----:B--2---:R-:W-:Y:S02]  /*4e30*/  @P0 SHF.R.U32.HI R0, RZ, 0x10, R5 ;  /* 0x00000010ff000819 */ /* 0x004fe40000011605 */
[----:B------:R-:W-:Y:S02]  /*4e40*/  @P0 MOV R2, R4 ;  /* 0x0000000400020202 */ /* 0x000fe40000000f00 */
[----:B------:R-:W-:Y:S01]  /*4e50*/  @P0 R2UR UR4, R0 ;  /* 0x00000000000402ca */ /* 0x000fe200000e0000 */
[----:B------:R-:W-:Y:S01]  /*4e60*/  VIADD R0, R8, 0xd0 ;  /* 0x000000d008007836 */ /* 0x000fe20000000000 */
[----:B------:R-:W-:Y:S02]  /*4e70*/  @P0 LOP3.LUT R4, R5, 0xffff, RZ, 0xc0, !PT ;  /* 0x0000ffff05040812 */ /* 0x000fe400078ec0ff */
[----:B------:R-:W-:Y:S02]  /*4e80*/  @P0 R2UR UR6, R2 ;  /* 0x00000000020602ca */ /* 0x000fe400000e0000 */
[----:B------:R-:W-:Y:S02]  /*4e90*/  PRMT R0, RZ, 0x654, R0 ;  /* 0x00000654ff007816 */ /* 0x000fe40000000000 */
[----:B------:R-:W-:Y:S02]  /*4ea0*/  @P0 R2UR UR5, R4 ;  /* 0x00000000040502ca */ /* 0x000fe400000e0000 */
[----:B------:R2:W-:Y:S03]  /*4eb0*/  SYNCS.ARRIVE.TRANS64.RED.A1T0 RZ, [R0+URZ], RZ ;  /* 0x000000ff00ff79a7 */ /* 0x0005e600081004ff */
[----:B------:R-:W-:Y:S04]  /*4ec0*/  @UP2 UMOV UR29, UR4 ;  /* 0x00000004001d2c82 */ /* 0x000fe80008000000 */
[----:B------:R-:W-:Y:S04]  /*4ed0*/  @UP2 UMOV UR14, UR6 ;  /* 0x00000006000e2c82 */ /* 0x000fe80008000000 */
[----:B------:R-:W-:Y:S01]  /*4ee0*/  @UP2 UMOV UR13, UR5 ;  /* 0x00000005000d2c82 */ /* 0x000fe20008000000 */
[----:B------:R-:W-:Y:S05]  /*4ef0*/  BRA.U !UP0, `(.L_x_93) ;  /* 0x0000000108c07547 */ /* 0x000fea000b800000 */
[----:B------:R-:W-:Y:S02]  /*4f00*/  UIMAD.WIDE.U32 UR8, UR13, UR35, URZ ;  /* 0x000000230d0872a5 */ /* 0x000fe4000f8e00ff */
[----:B------:R-:W-:Y:S02]  /*4f10*/  UP2UR UR12, UPR, URZ, 0x4 ;  /* 0x00000004ff0c7883 */ /* 0x000fe40008000000 */
[----:B------:R-:W-:Y:S02]  /*4f20*/  UISETP.NE.AND UP2, UPT, UR34, 0x1, UPT ;  /* 0x000000012200788c */ /* 0x000fe4000bf45270 */
[----:B------:R-:W-:Y:S02]  /*4f30*/  UIMAD.WIDE.U32 UR10, UR14, UR32, URZ ;  /* 0x000000200e0a72a5 */ /* 0x000fe4000f8e00ff */
[----:B------:R-:W-:Y:S02]  /*4f40*/  USEL UR4, UR37, UR41, !UP2 ;  /* 0x0000002925047287 */ /* 0x000fe4000d000000 */
[----:B------:R-:W-:Y:S02]  /*4f50*/  UISETP.NE.AND UP0, UPT, UR15, 0x1, UPT ;  /* 0x000000010f00788c */ /* 0x000fe4000bf05270 */
[----:B------:R-:W-:Y:S02]  /*4f60*/  UP2UR UR20, UPR, URZ, 0x2 ;  /* 0x00000002ff147883 */ /* 0x000fe40008000000 */
[----:B------:R-:W-:Y:S02]  /*4f70*/  UISETP.NE.AND UP1, UPT, UR42, 0x1, UPT ;  /* 0x000000012a00788c */ /* 0x000fe4000bf25270 */
[----:B-1----:R-:W-:Y:S02]  /*4f80*/  UIMAD.WIDE.U32 UR16, UR4, UR22, URZ ;  /* 0x00000016041072a5 */ /* 0x002fe4000f8e00ff */
[----:B------:R-:W-:Y:S01]  /*4f90*/  USEL UR7, UR40, UR43, !UP0 ;  /* 0x0000002b28077287 */ /* 0x000fe2000c000000 */
[----:B------:R-:W-:Y:S02]  /*4fa0*/  UMOV UR5, UR9 ;  /* 0x0000000900057c82 */ /* 0x000fe40008000000 */
[----:B------:R-:W-:Y:S02]  /*4fb0*/  USHF.R.U32.HI UR6, URZ, UR45, UR5 ;  /* 0x0000002dff067299 */ /* 0x000fe40008011605 */
[----:B------:R-:W-:Y:S02]  /*4fc0*/  UIMAD.WIDE.U32 UR18, UR7, UR22, URZ ;  /* 0x00000016071272a5 */ /* 0x000fe4000f8e00ff */
[----:B------:R-:W-:Y:S02]  /*4fd0*/  USEL UR6, UR13, UR6, !UP2 ;  /* 0x000000060d067287 */ /* 0x000fe4000d000000 */
[----:B------:R-:W-:Y:S01]  /*4fe0*/  UISETP.NE.AND UP2, UPT, UR12, URZ, UPT ;  /* 0x000000ff0c00728c */ /* 0x000fe2000bf45270 */
[----:B------:R-:W-:Y:S01]  /*4ff0*/  UMOV UR5, UR11 ;  /* 0x0000000b00057c82 */ /* 0x000fe20008000000 */
[----:B------:R-:W-:Y:S02]  /*5000*/  UIMAD.WIDE.U32 UR10, UR6, UR22, URZ ;  /* 0x00000016060a72a5 */ /* 0x000fe4000f8e00ff */
[----:B------:R-:W-:Y:S03]  /*5010*/  USHF.R.U32.HI UR8, URZ, UR33, UR5 ;  /* 0x00000021ff087299 */ /* 0x000fe60008011605 */
[----:B------:R-:W-:Y:S02]  /*5020*/  UMOV UR5, UR17 ;  /* 0x0000001100057c82 */ /* 0x000fe40008000000 */
[----:B------:R-:W-:Y:S03]  /*5030*/  @UP1 USHF.R.U32.HI UR4, URZ, UR23, UR5 ;  /* 0x00000017ff041299 */ /* 0x000fe60008011605 */
[----:B------:R-:W-:Y:S01]  /*5040*/  UMOV UR5, UR19 ;  /* 0x0000001300057c82 */ /* 0x000fe20008000000 */
[----:B------:R-:W-:Y:S02]  /*5050*/  UIMAD UR4, UR42, UR4, URZ ;  /* 0x000000042a0472a4 */ /* 0x000fe4000f8e02ff */
[----:B------:R-:W-:Y:S02]  /*5060*/  @UP1 USHF.R.U32.HI UR7, URZ, UR23, UR5 ;  /* 0x00000017ff071299 */ /* 0x000fe40008011605 */
[----:B------:R-:W-:Y:S02]  /*5070*/  USEL UR5, UR14, UR8, !UP0 ;  /* 0x000000080e057287 */ /* 0x000fe4000c000000 */
[----:B------:R-:W-:Y:S02]  /*5080*/  UIMAD UR8, UR42, UR7, URZ ;  /* 0x000000072a0872a4 */ /* 0x000fe4000f8e02ff */
[----:B------:R-:W-:Y:S03]  /*5090*/  UISETP.GE.AND UP0, UPT, UR6, UR4, UPT ;  /* 0x000000040600728c */ /* 0x000fe6000bf06270 */
[----:B------:R-:W-:Y:S01]  /*50a0*/  UMOV UR4, UR11 ;  /* 0x0000000b00047c82 */ /* 0x000fe20008000000 */
[----:B------:R-:W-:Y:S02]  /*50b0*/  UISETP.GE.OR UP0, UPT, UR5, UR8, UP0 ;  /* 0x000000080500728c */ /* 0x000fe40008706670 */
[----:B------:R-:W-:Y:S02]  /*50c0*/  USHF.R.U32.HI UR4, URZ, UR23, UR4 ;  /* 0x00000017ff047299 */ /* 0x000fe40008011604 */
[----:B------:R-:W-:Y:S02]  /*50d0*/  UIMAD.WIDE.U32 UR8, UR5, UR22, URZ ;  /* 0x00000016050872a5 */ /* 0x000fe4000f8e00ff */
[----:B------:R-:W-:Y:S04]  /*50e0*/  USEL UR10, UR6, UR4, !UP1 ;  /* 0x00000004060a7287 */ /* 0x000fe8000c800000 */
[----:B------:R-:W-:Y:S01]  /*50f0*/  UIADD3 UR11, UPT, UPT, -UR10, URZ, URZ ;  /* 0x000000ff0a0b7290 */ /* 0x000fe2000fffe1ff */
[----:B------:R-:W-:Y:S02]  /*5100*/  @!UP0 UMOV UR4, UR9 ;  /* 0x0000000900048c82 */ /* 0x000fe40008000000 */
[----:B------:R-:W-:Y:S02]  /*5110*/  @!UP0 USHF.R.U32.HI UR4, URZ, UR23, UR4 ;  /* 0x00000017ff048299 */ /* 0x000fe40008011604 */
[----:B------:R-:W-:Y:S02]  /*5120*/  UIMAD UR8, UR42, UR11, UR6 ;  /* 0x0000000b2a0872a4 */ /* 0x000fe4000f8e0206 */
[----:B------:R-:W-:Y:S02]  /*5130*/  @!UP0 USEL UR4, UR5, UR4, !UP1 ;  /* 0x0000000405048287 */ /* 0x000fe4000c800000 */
[----:B------:R-:W-:Y:S02]  /*5140*/  UISETP.NE.AND UP1, UPT, UR20, URZ, UPT ;  /* 0x000000ff1400728c */ /* 0x000fe4000bf25270 */
[----:B------:R-:W-:Y:S02]  /*5150*/  @!UP0 UIMAD UR7, UR7, UR8, UR4 ;  /* 0x00000008070782a4 */ /* 0x000fe4000f8e0204 */
[----:B------:R-:W-:Y:S02]  /*5160*/  @!UP0 UIADD3 UR9, UPT, UPT, UR10, -UR4, URZ ;  /* 0x800000040a098290 */ /* 0x000fe4000fffe0ff */
[----:B------:R-:W-:Y:S02]  /*5170*/  UIADD3 UR8, UPT, UPT, -UR6, URZ, URZ ;  /* 0x000000ff06087290 */ /* 0x000fe4000fffe1ff */
[----:B------:R-:W-:Y:S02]  /*5180*/  UIADD3 UR4, UPT, UPT, -UR5, URZ, URZ ;  /* 0x000000ff05047290 */ /* 0x000fe4000fffe1ff */
[----:B------:R-:W-:Y:S03]  /*5190*/  @!UP0 UIMAD UR6, UR9, UR42, UR5 ;  /* 0x0000002a090682a4 */ /* 0x000fe6000f8e0205 */
[----:B------:R-:W-:Y:S01]  /*51a0*/  @!UP0 UMOV UR5, UR7 ;  /* 0x0000000700058c82 */ /* 0x000fe20008000000 */
[----:B------:R-:W-:Y:S02]  /*51b0*/  UIMAD UR7, UR15, UR4, UR14 ;  /* 0x000000040f0772a4 */ /* 0x000fe4000f8e020e */
[----:B------:R-:W-:Y:S02]  /*51c0*/  UIMAD UR4, UR34, UR8, UR13 ;  /* 0x00000008220472a4 */ /* 0x000fe4000f8e020d */
[----:B------:R-:W-:Y:S02]  /*51d0*/  UIMAD UR14, UR5, UR15, UR7 ;  /* 0x0000000f050e72a4 */ /* 0x000fe4000f8e0207 */
[----:B------:R-:W-:Y:S11]  /*51e0*/  UIMAD UR13, UR6, UR34, UR4 ;  /* 0x00000022060d72a4 */ /* 0x000ff6000f8e0204 */
[----:B------:R-:W-:Y:S01]  /*51f0*/  @!UPT UIADD3 URZ, UPT, UPT, URZ, URZ, URZ ;  /* 0x000000fffffff290 */ /* 0x000fe2000fffe0ff */
.L_x_93:
[----:B------:R-:W3:Y:S01]  /*5200*/  @!UP3 LDCU.128 UR8, c[0x0][0xb10] ;  /* 0x00016200ff08b7ac */ /* 0x000ee20008000c00 */
[----:B------:R-:W-:Y:S04]  /*5210*/  ISETP.NE.U32.AND P0, PT, RZ, UR30, PT ;  /* 0x0000001eff007c0c */ /* 0x000fe8000bf05070 */
[----:B------:R-:W-:Y:S01]  /*5220*/  ISETP.NE.AND.EX P0, PT, RZ, UR31, PT, P0 ;  /* 0x0000001fff007c0c */ /* 0x000fe2000bf05300 */
[----:B------:R-:W4:Y:S01]  /*5230*/  @!UP3 LDCU UR5, c[0x0][0xb0c] ;  /* 0x00016180ff05b7ac */ /* 0x000f220008000800 */
[----:B------:R-:W-:Y:S02]  /*5240*/  USHF.L.U32 UR26, UR26, 0x6, URZ ;  /* 0x000000061a1a7899 */ /* 0x000fe400080006ff */
[----:B------:R-:W-:Y:S02]  /*5250*/  USHF.L.U32 UR27, UR27, 0x6, URZ ;  /* 0x000000061b1b7899 */ /* 0x000fe400080006ff */
[----:B---3--:R-:W-:Y:S07]  /*5260*/  UIMAD.WIDE.U32 UR6, UR14, UR8, URZ ;  /* 0x000000080e0672a5 */ /* 0x008fee000f8e00ff */
[----:B------:R-:W-:Y:S01]  /*5270*/  @!UP3 UMOV UR4, UR7 ;  /* 0x000000070004bc82 */ /* 0x000fe20008000000 */
[----:B----4-:R-:W-:Y:S02]  /*5280*/  @!UP3 UISETP.NE.AND UP0, UPT, UR5, 0x1, UPT ;  /* 0x000000010500b88c */ /* 0x010fe4000bf05270 */
[----:B------:R-:W-:Y:S02]  /*5290*/  @!UP3 USHF.R.U32.HI UR4, URZ, UR9, UR4 ;  /* 0x00000009ff04b299 */ /* 0x000fe40008011604 */
[----:B------:R-:W-:Y:S02]  /*52a0*/  UIMAD.WIDE.U32 UR6, UR13, UR11, URZ ;  /* 0x0000000b0d0672a5 */ /* 0x000fe4000f8e00ff */
[----:B------:R-:W-:Y:S02]  /*52b0*/  @!UP3 USEL UR8, UR14, UR4, !UP0 ;  /* 0x000000040e08b287 */ /* 0x000fe4000c000000 */
[----:B------:R-:W-:Y:S03]  /*52c0*/  @!UP3 UISETP.NE.AND UP0, UPT, UR10, 0x1, UPT ;  /* 0x000000010a00b88c */ /* 0x000fe6000bf05270 */
[----:B------:R-:W-:Y:S02]  /*52d0*/  @!UP3 UMOV UR6, UR7 ;  /* 0x000000070006bc82 */ /* 0x000fe40008000000 */
[----:B------:R-:W3:Y:S02]  /*52e0*/  @!UP3 LDCU UR4, c[0x0][0xb20] ;  /* 0x00016400ff04b7ac */ /* 0x000ee40008000800 */
[----:B---3--:R-:W-:Y:S04]  /*52f0*/  @!UP3 USHF.R.U32.HI UR6, URZ, UR4, UR6 ;  /* 0x00000004ff06b299 */ /* 0x008fe80008011606 */
[----:B------:R-:W-:Y:S04]  /*5300*/  @!UP3 USEL UR6, UR13, UR6, !UP0 ;  /* 0x000000060d06b287 */ /* 0x000fe8000c000000 */
[----:B------:R-:W-:Y:S02]  /*5310*/  @!UP3 UIADD3 UR4, UPT, UPT, -UR8, UR6, URZ ;  /* 0x000000060804b290 */ /* 0x000fe4000fffe1ff */
[----:B------:R-:W-:Y:S02]  /*5320*/  @!UP3 UIADD3 UR6, UPT, UPT, UR8, -UR6, URZ ;  /* 0x800000060806b290 */ /* 0x000fe4000fffe0ff */
[----:B------:R-:W-:Y:S02]  /*5330*/  @!UP3 UIMAD UR14, UR4, UR5, UR14 ;  /* 0x00000005040eb2a4 */ /* 0x000fe4000f8e020e */
[----:B------:R-:W-:Y:S01]  /*5340*/  @!UP3 UIMAD UR13, UR6, UR10, UR13 ;  /* 0x0000000a060db2a4 */ /* 0x000fe2000f8e020d */
[----:B------:R-:W-:Y:S11]  /*5350*/  BRA.U UP4, `(.L_x_94) ;  /* 0x0000000104107547 */ /* 0x000ff6000b800000 */
[----:B------:R-:W-:Y:S04]  /*5360*/  MOV R2, UR44 ;  /* 0x0000002c00027c02 */ /* 0x000fe80008000f00 */
[----:B------:R-:W-:Y:S04]  /*5370*/  SHF.L.U32 R2, R2, 0x1f, RZ ;  /* 0x0000001f02027819 */ /* 0x000fe800000006ff */
[----:B------:R-:W3:Y:S02]  /*5380*/  SYNCS.PHASECHK.TRANS64.TRYWAIT P1, [UR21+0xb8], R2 ;  /* 0x0000b802ff0075a7 */ /* 0x000ee40008021115 */
[----:B---3--:R-:W-:Y:S05]  /*5390*/  @!P1 BRA `(.L_x_95) ;  /* 0x00000038006c9947 */ /* 0x008fea0003800000 */
.L_x_94:
[----:B------:R-:W-:Y:S05]  /*53a0*/  BRA.U !UP6, `(.L_x_96) ;  /* 0x000000010e387547 */ /* 0x000fea000b800000 */
[----:B------:R-:W-:Y:S01]  /*53b0*/  UPLOP3.LUT UP1, UPT, UPT, UPT, UP5, 0x80, 0x8 ;  /* 0x000000000008789c */ /* 0x000fe20003f2f050 */
[----:B--2---:R-:W-:Y:S01]  /*53c0*/  HFMA2 R0, -RZ, RZ, 0, 5.9604644775390625e-08 ;  /* 0x00000001ff007431 */ /* 0x004fe200000001ff */
[----:B------:R-:W2:Y:S01]  /*53d0*/  LDCU.64 UR8, c[0x0][0x358] ;  /* 0x00006b00ff0877ac */ /* 0x000ea20008000a00 */
[----:B------:R-:W-:Y:S03]  /*53e0*/  IMAD.MOV.U32 R46, RZ, RZ, 0x1 ;  /* 0x00000001ff2e7424 */ /* 0x000fe600078e00ff */
[----:B------:R-:W-:Y:S05]  /*53f0*/  PLOP3.LUT P1, PT, PT, PT, UP1, 0x80, 0x8 ;  /* 0x000000000008781c */ /* 0x000fea0003f2f018 */
[----:B------:R-:W3:Y:S01]  /*5400*/  @UP1 LDCU.64 UR4, c[0x0][0x888] ;  /* 0x00011100ff0417ac */ /* 0x000ee20008000a00 */
[----:B------:R-:W-:Y:S07]  /*5410*/  @UP1 UIMAD UR6, UR36, UR30, URZ ;  /* 0x0000001e240612a4 */ /* 0x000fee000f8e02ff */
[----:B------:R-:W-:Y:S01]  /*5420*/  @!P1 PRMT R46, R0, 0x7610, R46 ;  /* 0x00007610002e9816 */ /* 0x000fe2000000002e */
[----:B---3--:R-:W-:Y:S06]  /*5430*/  @UP1 UIMAD.WIDE UR4, UR6, 0x4, UR4 ;  /* 0x00000004060418a5 */ /* 0x008fec000f8e0204 */
[----:B-----5:R-:W-:Y:S01]  /*5440*/  IMAD.U32 R26, RZ, RZ, UR4 ;  /* 0x00000004ff1a7e24 */ /* 0x020fe2000f8e00ff */
[----:B------:R-:W-:Y:S04]  /*5450*/  MOV R27, UR5 ;  /* 0x00000005001b7c02 */ /* 0x000fe80008000f00 */
[----:B------:R-:W3:Y:S01]  /*5460*/  @!UP1 LDCU UR4, c[0x0][0x880] ;  /* 0x00011000ff0497ac */ /* 0x000ee20008000800 */
[----:B--2---:R4:W5:Y:S02]  /*5470*/  @P1 LDG.E R26, desc[UR8][R26.64] ;  /* 0x000000081a1a1981 */ /* 0x004964000c1e1900 */
[----:B---34-:R-:W-:Y:S07]  /*5480*/  @!P1 IMAD.U32 R26, RZ, RZ, UR4 ;  /* 0x00000004ff1a9e24 */ /* 0x018fee000f8e00ff */
.L_x_96:
[----:B-----5:R-:W-:Y:S01]  /*5490*/  @!P0 FSETP.EQ.AND P2, PT, R26, RZ, PT ;  /* 0x000000ff1a00820b */ /* 0x020fe20003f42000 */
[----:B------:R-:W-:Y:S01]  /*54a0*/  @!UPT UIADD3 URZ, UPT, UPT, URZ, URZ, URZ ;  /* 0x000000fffffff290 */ /* 0x000fe2000fffe0ff */
[----:B------:R-:W-:Y:S11]  /*54b0*/  @!P0 BRA `(.L_x_97) ;  /* 0x0000000000148947 */ /* 0x000ff60003800000 */
[----:B------:R-:W-:Y:S02]  /*54c0*/  LOP3.LUT P0, RZ, R46, 0xff, RZ, 0xc0, !PT ;  /* 0x000000ff2eff7812 */ /* 0x000fe4000780c0ff */
[----:B------:R-:W-:Y:S04]  /*54d0*/  PLOP3.LUT P2, PT, PT, PT, UP1, 0x80, 0x8 ;  /* 0x000000000008781c */ /* 0x000fe80003f4f018 */
[----:B------:R-:W-:Y:S07]  /*54e0*/  PLOP3.LUT P2, PT, P2, PT, PT, 0x8, 0x80 ;  /* 0x000000000080781c */ /* 0x000fee000174e170 */
[----:B------:R-:W-:Y:S11]  /*54f0*/  @P0 FSETP.EQ.AND P2, PT, R26, RZ, PT ;  /* 0x000000ff1a00020b */ /* 0x000ff60003f42000 */
[----:B------:R-:W-:Y:S02]  /*5500*/  @!UPT UIADD3 URZ, UPT, UPT, URZ, URZ, URZ ;  /* 0x000000fffffff290 */ /* 0x000fe4000fffe0ff */
.L_x_97:
[----:B------:R-:W-:Y:S01]  /*5510*/  ULEA UR4, UR25, UR21, 0x3 ;  /* 0x0000001519047291 */ /* 0x000fe2000f8e18ff */
[----:B--2---:R-:W-:Y:S02]  /*5520*/  SHF.L.U32 R2, R11, 0x1f, RZ ;  /* 0x0000001f0b027819 */ /* 0x004fe400000006ff */
[----:B------:R-:W-:Y:S04]  /*5530*/  ELECT P1, URZ, PT ;  /* 0x0000000000ff782f */ /* 0x000fe80003820000 */
[----:B------:R-:W-:Y:S02]  /*5540*/  PLOP3.LUT P1, PT, P2, P1, PT, 0xf2, 0x2f ;  /* 0x00000000002f781c */ /* 0x000fe40001723e72 */
[----:B------:R-:W2:Y:S02]  /*5550*/  SYNCS.PHASECHK.TRANS64.TRYWAIT P0, [UR4+0x98], R2 ;  /* 0x00009802ff0075a7 */ /* 0x000ea40008001104 */
[----:B--2---:R-:W-:Y:S09]  /*5560*/  @!P0 BRA `(.L_x_98) ;  /* 0x0000003800108947 */ /* 0x004ff20003800000 */
.L_x_180:
[----:B------:R-:W-:Y:S01]  /*5570*/  VOTEU.ALL UP0, P1 ;  /* 0x0000000000ff7886 */ /* 0x000fe20000800000 */
[----:B--2---:R-:W-:Y:S01]  /*5580*/  @!P1 IADD3 R2, P0, PT, R12, 0x580, RZ ;  /* 0x000005800c029810 */ /* 0x004fe20007f1e0ff */
[----:B------:R-:W-:Y:S01]  /*5590*/  UMOV UR38, 0x0 ;  /* 0x0000000000267882 */ /* 0x000fe20000000000 */
[----:B------:R-:W-:Y:S01]  /*55a0*/  UMOV UR39, 0x10000000 ;  /* 0x1000000000277882 */ /* 0x000fe20000000000 */
[----:B------:R-:W-:Y:S01]  /*55b0*/  UMOV UR28, UR36 ;  /* 0x00000024001c7c82 */ /* 0x000fe20008000000 */
[----:B------:R-:W-:Y:S01]  /*55c0*/  @!UP0 ULEA UR5, UR25, UR21, 0xc ;  /* 0x0000001519058291 */ /* 0x000fe2000f8e60ff */
[----:B------:R-:W-:Y:S01]  /*55d0*/  @!P1 IMAD.X R0, RZ, RZ, R13, P0 ;  /* 0x000000ffff009224 */ /* 0x000fe200000e060d */
[----:B------:R-:W-:Y:S01]  /*55e0*/  @!UP0 UIADD3 UR10, UPT, UPT, UR26, 0x20, URZ ;  /* 0x000000201a0a8890 */ /* 0x000fe2000fffe0ff */
[----:B------:R-:W-:Y:S01]  /*55f0*/  @!P1 R2UR UR7, R2 ;  /* 0x00000000020792ca */ /* 0x000fe200000e0000 */
[----:B------:R-:W-:Y:S01]  /*5600*/  @!UP0 UIADD3 UR24, UPT, UPT, UR5, 0x200, URZ ;  /* 0x0000020005188890 */ /* 0x000fe2000fffe0ff */
[----:B------:R-:W-:Y:S01]  /*5610*/  @!P1 IMAD.MOV.U32 R2, RZ, RZ, 0x1000 ;  /* 0x00001000ff029424 */ /* 0x000fe200078e00ff */
[----:B------:R-:W-:Y:S01]  /*5620*/  @!UP0 UIADD3 UR8, UPT, UPT, UR5, 0xa00, URZ ;  /* 0x00000a0005088890 */ /* 0x000fe2000fffe0ff */
[----:B------:R-:W-:Y:S01]  /*5630*/  VIADD R10, R10, 0x1 ;  /* 0x000000010a0a7836 */ /* 0x000fe20000000000 */
[----:B------:R-:W-:Y:S02]  /*5640*/  UIADD3 UR5, UPT, UPT, UR25, 0x1, URZ ;  /* 0x0000000119057890 */ /* 0x000fe4000fffe0ff */
[----:B------:R-:W-:Y:S02]  /*5650*/  UIADD3 UR25, UPT, UPT, UR4, 0x80, URZ ;  /* 0x0000008004197890 */ /* 0x000fe4000fffe0ff */
[----:B------:R-:W-:Y:S01]  /*5660*/  UISETP.NE.AND UP0, UPT, UR5, 0x3, UPT ;  /* 0x000000030500788c */ /* 0x000fe2000bf05270 */
[----:B------:R-:W-:Y:S01]  /*5670*/  UMOV UR11, UR27 ;  /* 0x0000001b000b7c82 */ /* 0x000fe20008000000 */
[----:B------:R-:W-:Y:S02]  /*5680*/  UMOV UR12, UR36 ;  /* 0x00000024000c7c82 */ /* 0x000fe40008000000 */
[----:B------:R-:W-:Y:S01]  /*5690*/  USEL UR6, UR5, URZ, UP0 ;  /* 0x000000ff05067287 */ /* 0x000fe20008000000 */
[----:B------:R-:W-:Y:S01]  /*56a0*/  @!P1 R2UR UR5, R0 ;  /* 0x00000000000592ca */ /* 0x000fe200000e0000 */
[----:B------:R-:W-:Y:S01]  /*56b0*/  IMAD.U32 R4, RZ, RZ, UR7 ;  /* 0x00000007ff047e24 */ /* 0x000fe2000f8e00ff */
[----:B------:R-:W-:Y:S02]  /*56c0*/  USEL UR18, URZ, 0x1, UP0 ;  /* 0x00000001ff127887 */ /* 0x000fe40008000000 */
[----:B------:R-:W-:Y:S01]  /*56d0*/  VOTEU.ALL UP0, P1 ;  /* 0x0000000000ff7886 */ /* 0x000fe20000800000 */
[----:B------:R-:W-:Y:S01]  /*56e0*/  UMOV UR9, UR25 ;  /* 0x0000001900097c82 */ /* 0x000fe20008000000 */
[----:B------:R-:W-:Y:S01]  /*56f0*/  @!P1 R2UR UR16, R4 ;  /* 0x00000000041092ca */ /* 0x000fe200000e0000 */
[----:B------:R-:W-:Y:S01]  /*5700*/  UPRMT UR7, UR55, 0x654, UR25 ;  /* 0x0000065437077896 */ /* 0x000fe20008000019 */
[----:B------:R-:W-:Y:S04]  /*5710*/  LOP3.LUT R11, R11, UR18, RZ, 0x3c, !PT ;  /* 0x000000120b0b7c12 */ /* 0x000fe8000f8e3cff */
[----:B------:R-:W-:Y:S01]  /*5720*/  SHF.L.U32 R0, R11, 0x1f, RZ ;  /* 0x0000001f0b007819 */ /* 0x000fe200000006ff */
[----:B------:R-:W-:Y:S01]  /*5730*/  IMAD.U32 R5, RZ, RZ, UR5 ;  /* 0x00000005ff057e24 */ /* 0x000fe2000f8e00ff */
[----:B------:R-:W-:Y:S04]  /*5740*/  ULEA UR5, UR6, UR21, 0x3 ;  /* 0x0000001506057291 */ /* 0x000fe8000f8e18ff */
[----:B------:R-:W-:Y:S11]  /*5750*/  @!P1 R2UR UR17, R5 ;  /* 0x00000000051192ca */ /* 0x000ff600000e0000 */
[----:B------:R-:W-:Y:S02]  /*5760*/  @!UPT UIADD3 URZ, UPT, UPT, URZ, URZ, URZ ;  /* 0x000000fffffff290 */ /* 0x000fe4000fffe0ff */
[----:B------:R2:W-:Y:S01]  /*5770*/  @!UP0 UTMALDG.3D [UR24], [UR16], desc[UR38] ;  /* 0x00002618100085b4 */ /* 0x0005e20008011000 */
[----:B------:R-:W-:Y:S05]  /*5780*/  VOTEU.ALL UP0, P1 ;  /* 0x0000000000ff7886 */ /* 0x000fea0000800000 */
[----:B------:R2:W-:Y:S01]  /*5790*/  @!UP0 UTMALDG.3D [UR8], [UR16], desc[UR38] ;  /* 0x00002608100085b4 */ /* 0x0005e20008011000 */
[----:B------:R2:W-:Y:S01]  /*57a0*/  @!P1 SYNCS.ARRIVE.TRANS64.RED.A0TR RZ, [UR4+0x80], R2 ;  /* 0x00008002ffff99a7 */ /* 0x0005e20008300404 */
[----:B------:R-:W-:Y:S01]  /*57b0*/  SYNCS.ARRIVE.TRANS64.RED.A1T0 RZ, [UR7], RZ ;  /* 0x000000ffffff79a7 */ /* 0x000fe20008100407 */
[----:B------:R-:W3:Y:S02]  /*57c0*/  SYNCS.PHASECHK.TRANS64.TRYWAIT P0, [UR5+0x98], R0 ;  /* 0x00009800ff0075a7 */ /* 0x000ee40008001105 */
[----:B--23--:R-:W-:Y:S05]  /*57d0*/  @!P0 BRA `(.L_x_99) ;  /* 0x00000034008c8947 */ /* 0x00cfea0003800000 */
.L_x_182:
[----:B------:R-:W-:Y:S01]  /*57e0*/  UIADD3 UR17, UPT, UPT, UR5, 0x80, URZ ;  /* 0x0000008005117890 */ /* 0x000fe2000fffe0ff */
[----:B--2---:R-:W-:Y:S01]  /*57f0*/  @!P1 IADD3 R2, P0, PT, R12, 0x580, RZ ;  /* 0x000005800c029810 */ /* 0x004fe20007f1e0ff */
[----:B------:R-:W-:Y:S01]  /*5800*/  UPLOP3.LUT UP4, UPT, UPT, UPT, UPT, 0x80, 0x8 ;  /* 0x000000000008789c */ /* 0x000fe20003f8f070 */
[----:B------:R-:W-:Y:S01]  /*5810*/  R2UR UR46, R50 ;  /* 0x00000000322e72ca */ /* 0x000fe200000e0000 */
[----:B------:R-:W-:Y:S01]  /*5820*/  UMOV UR38, 0x0 ;  /* 0x0000000000267882 */ /* 0x000fe20000000000 */
[----:B------:R-:W-:Y:S01]  /*5830*/  UMOV UR39, 0x10000000 ;  /* 0x1000000000277882 */ /* 0x000fe20000000000 */
[----:B------:R-:W-:Y:S01]  /*5840*/  UMOV UR19, UR27 ;  /* 0x0000001b00137c82 */ /* 0x000fe20008000000 */
[----:B------:R-:W-:Y:S01]  /*5850*/  UMOV UR20, UR36 ;  /* 0x0000002400147c82 */ /* 0x000fe20008000000 */
[----:B------:R-:W-:Y:S01]  /*5860*/  UMOV UR11, UR27 ;  /* 0x0000001b000b7c82 */ /* 0x000fe20008000000 */
[----:B------:R-:W-:Y:S01]  /*5870*/  UMOV UR12, UR36 ;  /* 0x00000024000c7c82 */ /* 0x000fe20008000000 */
[----:B------:R-:W-:Y:S01]  /*5880*/  UMOV UR9, UR17 ;  /* 0x0000001100097c82 */ /* 0x000fe20008000000 */
[----:B------:R-:W-:Y:S01]  /*5890*/  VOTEU.ALL UP0, P1 ;  /* 0x0000000000ff7886 */ /* 0x000fe20000800000 */
[----:B------:R-:W-:Y:S01]  /*58a0*/  @!P1 IMAD.X R0, RZ, RZ, R13, P0 ;  /* 0x000000ffff009224 */ /* 0x000fe200000e060d */
[----:B------:R-:W-:Y:S01]  /*58b0*/  R2UR UR28, R51 ;  /* 0x00000000331c72ca */ /* 0x000fe200000e0000 */
[----:B------:R-:W-:Y:S01]  /*58c0*/  UMOV UR36, UR29 ;  /* 0x0000001d00247c82 */ /* 0x000fe20008000000 */
[C---:B------:R-:W-:Y:S01]  /*58d0*/  ISETP.NE.AND P0, PT, R10.reuse, 0x2, PT ;  /* 0x000000020a00780c */ /* 0x040fe20003f05270 */
[----:B------:R-:W-:Y:S02]  /*58e0*/  @!UP0 ULEA UR4, UR6, UR21, 0xc ;  /* 0x0000001506048291 */ /* 0x000fe4000f8e60ff */
[----:B------:R-:W-:Y:S01]  /*58f0*/  @!UP0 UIADD3 UR18, UPT, UPT, UR26, 0x10, URZ ;  /* 0x000000101a128890 */ /* 0x000fe2000fffe0ff */
[----:B------:R-:W-:Y:S01]  /*5900*/  SEL R10, R10, RZ, P0 ;  /* 0x000000ff0a0a7207 */ /* 0x000fe20000000000 */
[----:B------:R-:W-:Y:S02]  /*5910*/  @!UP0 UIADD3 UR16, UPT, UPT, UR4, 0x200, URZ ;  /* 0x0000020004108890 */ /* 0x000fe4000fffe0ff */
[----:B------:R-:W-:Y:S02]  /*5920*/  @!UP0 UIADD3 UR8, UPT, UPT, UR4, 0xa00, URZ ;  /* 0x00000a0004088890 */ /* 0x000fe4000fffe0ff */
[----:B------:R-:W-:Y:S01]  /*5930*/  UIADD3 UR4, UPT, UPT, UR6, 0x1, URZ ;  /* 0x0000000106047890 */ /* 0x000fe2000fffe0ff */
[----:B------:R-:W-:Y:S01]  /*5940*/  @!P1 R2UR UR6, R2 ;  /* 0x00000000020692ca */ /* 0x000fe200000e0000 */
[----:B------:R-:W-:Y:S02]  /*5950*/  @!UP0 UIADD3 UR10, UPT, UPT, UR26, 0x30, URZ ;  /* 0x000000301a0a8890 */ /* 0x000fe4000fffe0ff */
[----:B------:R-:W-:Y:S02]  /*5960*/  UISETP.NE.AND UP0, UPT, UR4, 0x3, UPT ;  /* 0x000000030400788c */ /* 0x000fe4000bf05270 */
[----:B------:R-:W-:Y:S02]  /*5970*/  UIADD3 UR26, UPT, UPT, UR13, UR46, URZ ;  /* 0x0000002e0d1a7290 */ /* 0x000fe4000fffe0ff */
[----:B------:R-:W-:Y:S01]  /*5980*/  USEL UR25, UR4, URZ, UP0 ;  /* 0x000000ff04197287 */ /* 0x000fe20008000000 */
[----:B------:R-:W-:Y:S01]  /*5990*/  @!P1 R2UR UR4, R0 ;  /* 0x00000000000492ca */ /* 0x000fe200000e0000 */
[----:B------:R-:W-:Y:S01]  /*59a0*/  USEL UR24, URZ, 0x1, UP0 ;  /* 0x00000001ff187887 */ /* 0x000fe20008000000 */
[----:B------:R-:W-:Y:S01]  /*59b0*/  SEL R0, RZ, 0x1, P0 ;  /* 0x00000001ff007807 */ /* 0x000fe20000000000 */
[----:B------:R-:W-:Y:S01]  /*59c0*/  VOTEU.ALL UP0, P1 ;  /* 0x0000000000ff7886 */ /* 0x000fe20000800000 */
[----:B------:R-:W-:Y:S01]  /*59d0*/  UIADD3 UR27, UPT, UPT, UR14, UR28, URZ ;  /* 0x0000001c0e1b7290 */ /* 0x000fe2000fffe0ff */
[----:B------:R-:W-:Y:S01]  /*59e0*/  IMAD.U32 R4, RZ, RZ, UR6 ;  /* 0x00000006ff047e24 */ /* 0x000fe2000f8e00ff */
[----:B------:R-:W-:Y:S02]  /*59f0*/  LOP3.LUT R9, R9, R0, RZ, 0x3c, !PT ;  /* 0x0000000009097212 */ /* 0x000fe400078e3cff */
[----:B------:R-:W-:Y:S02]  /*5a00*/  LOP3.LUT R11, R11, UR24, RZ, 0x3c, !PT ;  /* 0x000000180b0b7c12 */ /* 0x000fe4000f8e3cff */
[----:B------:R-:W-:Y:S03]  /*5a10*/  @!P1 R2UR UR6, R4 ;  /* 0x00000000040692ca */ /* 0x000fe600000e0000 */
[----:B------:R-:W-:Y:S01]  /*5a20*/  IMAD.U32 R5, RZ, RZ, UR4 ;  /* 0x00000004ff057e24 */ /* 0x000fe2000f8e00ff */
[----:B------:R-:W-:Y:S04]  /*5a30*/  UPRMT UR4, UR55, 0x654, UR17 ;  /* 0x0000065437047896 */ /* 0x000fe80008000011 */
[----:B------:R-:W-:Y:S11]  /*5a40*/  @!P1 R2UR UR7, R5 ;  /* 0x00000000050792ca */ /* 0x000ff600000e0000 */
[----:B------:R-:W-:Y:S02]  /*5a50*/  @!UPT UIADD3 URZ, UPT, UPT, URZ, URZ, URZ ;  /* 0x000000fffffff290 */ /* 0x000fe4000fffe0ff */
[----:B------:R2:W-:Y:S01]  /*5a60*/  @!UP0 UTMALDG.3D [UR16], [UR6], desc[UR38] ;  /* 0x00002610060085b4 */ /* 0x0005e20008011000 */
[----:B------:R-:W-:Y:S05]  /*5a70*/  VOTEU.ALL UP0, P1 ;  /* 0x0000000000ff7886 */ /* 0x000fea0000800000 */
[----:B------:R2:W-:Y:S01]  /*5a80*/  @!UP0 UTMALDG.3D [UR8], [UR6], desc[UR38] ;  /* 0x00002608060085b4 */ /* 0x0005e20008011000 */
[----:B------:R2:W-:Y:S01]  /*5a90*/  @!P1 SYNCS.ARRIVE.TRANS64.RED.A0TR RZ, [UR5+0x80], R3 ;  /* 0x00008003ffff99a7 */ /* 0x0005e20008300405 */
[----:B------:R-:W-:Y:S01]  /*5aa0*/  SYNCS.ARRIVE.TRANS64.RED.A1T0 RZ, [UR4], RZ ;  /* 0x000000ffffff79a7 */ /* 0x000fe20008100404 */
[----:B------:R-:W-:Y:S05]  /*5ab0*/  BRA.U UP2, `(.L_x_100) ;  /* 0xfffffff102947547 */ /* 0x000fea000b83ffff */
[----:B------:R-:W-:Y:S01]  /*5ac0*/  UIADD3 UR21, UPT, UPT, UR21, 0x98, URZ ;  /* 0x0000009815157890 */ /* 0x000fe2000fffe0ff */
[----:B------:R-:W-:-:S03]  /*5ad0*/  SHF.L.U32 R2, R11, 0x1f, RZ ;  /* 0x0000001f0b027819 */ /* 0x000fc600000006ff */
[----:B------:R-:W-:-:S09]  /*5ae0*/  ULEA UR4, UR25, UR21, 0x3 ;  /* 0x0000001519047291 */ /* 0x000fd2000f8e18ff */
[----:B------:R-:W3:Y:S02]  /*5af0*/  SYNCS.PHASECHK.TRANS64.TRYWAIT P0, [UR4], R2 ;  /* 0x00000002ff0075a7 */ /* 0x000ee40008001104 */
[----:B---3--:R-:W-:Y:S05]  /*5b00*/  @!P0 BRA `(.L_x_101) ;  /* 0x0000003000d88947 */ /* 0x008fea0003800000 */
.L_x_184:
[----:B------:R-:W-:-:S04]  /*5b10*/  UIADD3 UR4, UPT, UPT, UR25, 0x1, URZ ;  /* 0x0000000119047890 */ /* 0x000fc8000fffe0ff */
[----:B------:R-:W-:-:S04]  /*5b20*/  UISETP.NE.AND UP0, UPT, UR4, 0x3, UPT ;  /* 0x000000030400788c */ /* 0x000fc8000bf05270 */
[----:B--2---:R-:W-:Y:S02]  /*5b30*/  USEL UR6, URZ, 0x1, UP0 ;  /* 0x00000001ff067887 */ /* 0x004fe40008000000 */
[----:B------:R-:W-:-:S04]  /*5b40*/  USEL UR4, UR4, URZ, UP0 ;  /* 0x000000ff04047287 */ /* 0x000fc80008000000 */
[----:B------:R-:W-:Y:S01]  /*5b50*/  ULEA UR5, UR4, UR21, 0x3 ;  /* 0x0000001504057291 */ /* 0x000fe2000f8e18ff */
[----:B------:R-:W-:-:S04]  /*5b60*/  LOP3.LUT R11, R11, UR6, RZ, 0x3c, !PT ;  /* 0x000000060b0b7c12 */ /* 0x000fc8000f8e3cff */
[----:B---3--:R-:W-:-:S04]  /*5b70*/  SHF.L.U32 R2, R11, 0x1f, RZ ;  /* 0x0000001f0b027819 */ /* 0x008fc800000006ff */
[----:B------:R-:W2:Y:S02]  /*5b80*/  SYNCS.PHASECHK.TRANS64.TRYWAIT P0, [UR5], R2 ;  /* 0x00000002ff0075a7 */ /* 0x000ea40008001105 */
[----:B--2---:R-:W-:Y:S05]  /*5b90*/  @!P0 BRA `(.L_x_102) ;  /* 0x0000003000cc8947 */ /* 0x004fea0003800000 */
.L_x_186:
[----:B------:R-:W-:-:S04]  /*5ba0*/  UIADD3 UR4, UPT, UPT, UR4, 0x1, URZ ;  /* 0x0000000104047890 */ /* 0x000fc8000fffe0ff */
[----:B------:R-:W-:-:S04]  /*5bb0*/  UISETP.NE.AND UP0, UPT, UR4, 0x3, UPT ;  /* 0x000000030400788c */ /* 0x000fc8000bf05270 */
[----:B------:R-:W-:Y:S02]  /*5bc0*/  USEL UR5, URZ, 0x1, UP0 ;  /* 0x00000001ff057887 */ /* 0x000fe40008000000 */
[----:B------:R-:W-:-:S04]  /*5bd0*/  USEL UR4, UR4, URZ, UP0 ;  /* 0x000000ff04047287 */ /* 0x000fc80008000000 */
[----:B------:R-:W-:Y:S01]  /*5be0*/  ULEA UR4, UR4, UR21, 0x3 ;  /* 0x0000001504047291 */ /* 0x000fe2000f8e18ff */
[----:B--2---:R-:W-:-:S04]  /*5bf0*/  LOP3.LUT R2, R11, UR5, RZ, 0x3c, !PT ;  /* 0x000000050b027c12 */ /* 0x004fc8000f8e3cff */
[----:B------:R-:W-:Y:S01]  /*5c00*/  SHF.L.U32 R2, R2, 0x1f, RZ ;  /* 0x0000001f02027819 */ /* 0x000fe200000006ff */
[----:B------:R-:W-:-:S07]  /*5c10*/  IMAD.U32 R0, RZ, RZ, UR4 ;  /* 0x00000004ff007e24 */ /* 0x000fce000f8e00ff */
.L_x_103:
[----:B--2---:R2:W3:Y:S02]  /*5c20*/  SYNCS.PHASECHK.TRANS64.TRYWAIT P0, [R0+URZ], R2 ;  /* 0x00000002000075a7 */ /* 0x0044e400080011ff */
[----:B---3--:R-:W-:Y:S05]  /*5c30*/  @!P0 NANOSLEEP.SYNCS 0x989680 ;  /* 0x009896800000895d */ /* 0x008fea0003900000 */
[----:B------:R-:W3:Y:S02]  /*5c40*/  @!P0 SYNCS.PHASECHK.TRANS64 P0, [R0+URZ], R2 ;  /* 0x00000002000085a7 */ /* 0x000ee400080010ff */
[----:B-1-3--:R-:W-:Y:S05]  /*5c50*/  @P0 EXIT ;  /* 0x000000000000094d */ /* 0x00afea0003800000 */
[----:B------:R-:W-:Y:S05]  /*5c60*/  BRA `(.L_x_103) ;  /* 0xfffffffc00ec7947 */ /* 0x000fea000383ffff */
.L_x_91:
[----:B------:R-:W-:-:S06]  /*5c70*/  UISETP.GE.AND UP0, UPT, UR20, 0x4, UPT ;  /* 0x000000041400788c */ /* 0x000fcc000bf06270 */
[----:B------:R-:W-:-:S13]  /*5c80*/  PLOP3.LUT P0, PT, PT, PT, UP0, 0x80, 0x8 ;  /* 0x000000000008781c */ /* 0x000fda0003f0f008 */
[----:B-1----:R-:W-:Y:S05]  /*5c90*/  @!P0 EXIT ;  /* 0x000000000000894d */ /* 0x002fea0003800000 */
[----:B------:R-:W-:Y:S01]  /*5ca0*/  BAR.SYNC.DEFER_BLOCKING 0x6, 0xa0 ;  /* 0x0182800000007b1d */ /* 0x000fe20000010000 */
[C---:B------:R-:W-:Y:S01]  /*5cb0*/  IMAD.SHL.U32 R45, R58.reuse, 0x10, RZ ;  /* 0x000000103a2d7824 */ /* 0x040fe200078e00ff */
[----:B------:R-:W-:Y:S01]  /*5cc0*/  CS2R R56, SRZ ;  /* 0x0000000000387805 */ /* 0x000fe2000001ff00 */
[----:B------:R-:W-:Y:S02]  /*5cd0*/  IMAD.SHL.U32 R3, R47, 0x200000, RZ ;  /* 0x002000002f037824 */ /* 0x000fe400078e00ff */
[C---:B------:R-:W-:Y:S01]  /*5ce0*/  IMAD.U32 R23, R58.reuse, 0x10000, RZ ;  /* 0x000100003a177824 */ /* 0x040fe200078e00ff */
[----:B------:R-:W-:Y:S01]  /*5cf0*/  UMOV UR45, 0x400 ;  /* 0x00000400002d7882 */ /* 0x000fe20000000000 */
[----:B------:R-:W1:Y:S01]  /*5d00*/  LDCU.64 UR4, c[0x0][0x890] ;  /* 0x00011200ff0477ac */ /* 0x000e620008000a00 */
[----:B------:R-:W2:Y:S01]  /*5d10*/  LDC.64 R42, c[0x0][0x8b0] ;  /* 0x00022c00ff2a7b82 */ /* 0x000ea20000000a00 */
[----:B------:R-:W-:Y:S01]  /*5d20*/  IMAD.SHL.U32 R2, R58, 0x2, RZ ;  /* 0x000000023a027824 */ /* 0x000fe200078e00ff */
[----:B------:R-:W-:Y:S01]  /*5d30*/  LOP3.LUT R7, R45, 0x40, RZ, 0xc0, !PT ;  /* 0x000000402d077812 */ /* 0x000fe200078ec0ff */
[----:B------:R-:W-:Y:S01]  /*5d40*/  ULEA UR45, UR55, UR45, 0x18 ;  /* 0x0000002d372d7291 */ /* 0x000fe2000f8ec0ff */
[----:B------:R-:W-:Y:S01]  /*5d50*/  IMAD.SHL.U32 R6, R47, 0x200, RZ ;  /* 0x000002002f067824 */ /* 0x000fe200078e00ff */
[----:B------:R-:W-:Y:S01]  /*5d60*/  LOP3.LUT R44, R45, 0x5b0, RZ, 0xc0, !PT ;  /* 0x000005b02d2c7812 */ /* 0x000fe200078ec0ff */
[----:B------:R-:W-:Y:S01]  /*5d70*/  IMAD.MOV.U32 R22, RZ, RZ, RZ ;  /* 0x000000ffff167224 */ /* 0x000fe200078e00ff */
[----:B------:R-:W-:Y:S01]  /*5d80*/  LOP3.LUT R3, R3, 0x200000, RZ, 0xc0, !PT ;  /* 0x0020000003037812 */ /* 0x000fe200078ec0ff */
[----:B------:R-:W3:Y:S01]  /*5d90*/  LDC.64 R40, c[0x0][0x8a8] ;  /* 0x00022a00ff287b82 */ /* 0x000ee20000000a00 */
[----:B------:R-:W-:Y:S01]  /*5da0*/  LOP3.LUT R2, R7, 0x8, R2, 0xf8, !PT ;  /* 0x0000000807027812 */ /* 0x000fe200078ef802 */
[----:B------:R-:W-:Y:S01]  /*5db0*/  IMAD.MOV.U32 R55, RZ, RZ, RZ ;  /* 0x000000ffff377224 */ /* 0x000fe200078e00ff */
[----:B------:R-:W-:Y:S01]  /*5dc0*/  LOP3.LUT R44, R44, 0x200, R6, 0xf8, !PT ;  /* 0x000002002c2c7812 */ /* 0x000fe200078ef806 */
[----:B------:R-:W4:Y:S01]  /*5dd0*/  LDCU UR63, c[0x0][0x370] ;  /* 0x00006e00ff3f77ac */ /* 0x000f220008000800 */
[----:B------:R-:W-:-:S02]  /*5de0*/  LOP3.LUT R23, R3, 0x400000, R23, 0xf8, !PT ;  /* 0x0040000003177812 */ /* 0x000fc400078ef817 */
[----:B------:R-:W-:Y:S01]  /*5df0*/  LOP3.LUT P0, RZ, R45, 0x40, RZ, 0xc0, !PT ;  /* 0x000000402dff7812 */ /* 0x000fe2000780c0ff */
[----:B------:R-:W4:Y:S01]  /*5e00*/  LDS R0, [UR45+0x170] ;  /* 0x0001702dff007984 */ /* 0x000f220008000800 */
[----:B-1----:R-:W-:Y:S01]  /*5e10*/  IMAD.U32 R49, RZ, RZ, UR4 ;  /* 0x00000004ff317e24 */ /* 0x002fe2000f8e00ff */
[----:B------:R-:W-:Y:S01]  /*5e20*/  UIADD3 UR4, UPT, UPT, UR45, 0x200, URZ ;  /* 0x000002002d047890 */ /* 0x000fe2000fffe0ff */
[----:B------:R-:W-:Y:S01]  /*5e30*/  LOP3.LUT R44, R44, R2, RZ, 0xfc, !PT ;  /* 0x000000022c2c7212 */ /* 0x000fe200078efcff */
[----:B------:R-:W-:Y:S01]  /*5e40*/  IMAD.U32 R48, RZ, RZ, UR5 ;  /* 0x00000005ff307e24 */ /* 0x000fe2000f8e00ff */
[----:B------:R-:W-:Y:S01]  /*5e50*/  P2R R2, PR, RZ, 0x1 ;  /* 0x00000001ff027803 */ /* 0x000fe20000000000 */
[----:B------:R-:W1:Y:S01]  /*5e60*/  LDCU UR43, c[0x0][0xb0c] ;  /* 0x00016180ff2b77ac */ /* 0x000e620008000800 */
[----:B------:R-:W-:Y:S01]  /*5e70*/  LOP3.LUT R58, R58, 0x60, RZ, 0xc0, !PT ;  /* 0x000000603a3a7812 */ /* 0x000fe200078ec0ff */
[----:B------:R-:W-:Y:S01]  /*5e80*/  IMAD.U32 R60, RZ, RZ, UR4 ;  /* 0x00000004ff3c7e24 */ /* 0x000fe2000f8e00ff */
[----:B------:R-:W1:Y:S01]  /*5e90*/  LDCU UR39, c[0x0][0xb30] ;  /* 0x00016600ff2777ac */ /* 0x000e620008000800 */
[----:B------:R-:W1:Y:S01]  /*5ea0*/  LDCU.64 UR60, c[0x0][0x888] ;  /* 0x00011100ff3c77ac */ /* 0x000e620008000a00 */
[----:B------:R-:W1:Y:S01]  /*5eb0*/  LDCU.64 UR40, c[0x0][0xb28] ;  /* 0x00016500ff2877ac */ /* 0x000e620008000a00 */
[----:B------:R-:W1:Y:S01]  /*5ec0*/  LDCU.128 UR56, c[0x0][0xb10] ;  /* 0x00016200ff3877ac */ /* 0x000e620008000c00 */
[----:B------:R-:W1:Y:S01]  /*5ed0*/  LDCU UR62, c[0x0][0x374] ;  /* 0x00006e80ff3e77ac */ /* 0x000e620008000800 */
[----:B------:R-:W-:Y:S01]  /*5ee0*/  UMOV UR54, 0x1 ;  /* 0x0000000100367882 */ /* 0x000fe20000000000 */
[----:B------:R-:W-:Y:S01]  /*5ef0*/  UMOV UR47, URZ ;  /* 0x000000ff002f7c82 */ /* 0x000fe20008000000 */
[----:B------:R-:W-:Y:S01]  /*5f00*/  UMOV UR53, URZ ;  /* 0x000000ff00357c82 */ /* 0x000fe20008000000 */
[----:B------:R-:W-:Y:S01]  /*5f10*/  UMOV UR52, URZ ;  /* 0x000000ff00347c82 */ /* 0x000fe20008000000 */
[----:B-1234-:R-:W-:-:S07]  /*5f20*/  IMAD.IADD R23, R0, 0x1, R23 ;  /* 0x0000000100177824 */ /* 0x01efce00078e0217 */
.L_x_134:
[C---:B------:R-:W-:Y:S02]  /*5f30*/  LEA R0, R55.reuse, UR45, 0x3 ;  /* 0x0000002d37007c11 */ /* 0x040fe4000f8e18ff */
[----:B------:R-:W-:Y:S02]  /*5f40*/  SHF.L.U32 R2, R56, 0x1f, RZ ;  /* 0x0000001f38027819 */ /* 0x000fe400000006ff */
[----:B------:R-:W-:Y:S02]  /*5f50*/  LEA R4, R55, UR45, 0x4 ;  /* 0x0000002d37047c11 */ /* 0x000fe4000f8e20ff */
[----:B------:R-:W1:Y:S02]  /*5f60*/  SYNCS.PHASECHK.TRANS64.TRYWAIT P0, [R0+URZ+0xc0], R2 ;  /* 0x0000c002000075a7 */ /* 0x000e6400080011ff */
[----:B-1----:R-:W-:Y:S05]  /*5f70*/  @!P0 BRA `(.L_x_104) ;  /* 0x0000002c00ec8947 */ /* 0x002fea0003800000 */
.L_x_187:
[----:B------:R-:W-:Y:S01]  /*5f80*/  R2UR UR7, R59 ;  /* 0x000000003b0772ca */ /* 0x000fe200000e0000 */
[----:B------:R-:W2:Y:S01]  /*5f90*/  LDS.128 R4, [R4+0x150] ;  /* 0x0001500004047984 */ /* 0x000ea20000000c00 */
[----:B-1----:R-:W-:Y:S01]  /*5fa0*/  VIADD R0, R0, 0xd0 ;  /* 0x000000d000007836 */ /* 0x002fe20000000000 */
[----:B------:R-:W-:Y:S04]  /*5fb0*/  UISETP.GE.AND UP0, UPT, UR42, 0x1, UPT ;  /* 0x000000012a00788c */ /* 0x000fe8000bf06270 */
[----:B------:R-:W-:Y:S01]  /*5fc0*/  PRMT R0, RZ, 0x654, R0 ;  /* 0x00000654ff007816 */ /* 0x000fe20000000000 */
[----:B------:R-:W-:Y:S01]  /*5fd0*/  @!PT LDS RZ, [RZ] ;  /* 0x00000000fffff984 */ /* 0x000fe20000000800 */
[----:B------:R-:W-:Y:S01]  /*5fe0*/  @!PT LDS RZ, [RZ] ;  /* 0x00000000fffff984 */ /* 0x000fe20000000800 */
[----:B------:R-:W-:Y:S01]  /*5ff0*/  @!PT LDS RZ, [RZ] ;  /* 0x00000000fffff984 */ /* 0x000fe20000000800 */
[----:B------:R-:W-:Y:S01]  /*6000*/  @!PT LDS RZ, [RZ] ;  /* 0x00000000fffff984 */ /* 0x000fe20000000800 */
[----:B------:R1:W-:Y:S06]  /*6010*/  MEMBAR.ALL.CTA ;  /* 0x0000000000007992 */ /* 0x0003ec0000008000 */
[----:B-1----:R-:W1:Y:S02]  /*6020*/  FENCE.VIEW.ASYNC.S ;  /* 0x00000000000073c6 */ /* 0x002e640000000000 */
[----:B-1----:R1:W-:Y:S01]  /*6030*/  SYNCS.ARRIVE.TRANS64.RED.A1T0 RZ, [R0+URZ], RZ ;  /* 0x000000ff00ff79a7 */ /* 0x0023e200081004ff */
[----:B--2---:R-:W-:Y:S11]  /*6040*/  LOP3.LUT P0, RZ, R6, 0x1, RZ, 0xc0, !PT ;  /* 0x0000000106ff7812 */ /* 0x004ff6000780c0ff */
[----:B------:R-:W-:Y:S02]  /*6050*/  @!UPT UIADD3 URZ, UPT, UPT, URZ, URZ, URZ ;  /* 0x000000fffffff290 */ /* 0x000fe4000fffe0ff */
[----:B------:R-:W-:Y:S01]  /*6060*/  VOTEU.ANY UP1, P0 ;  /* 0x0000000000ff7886 */ /* 0x000fe20000020100 */
[----:B------:R-:W-:Y:S01]  /*6070*/  PLOP3.LUT P0, PT, PT, PT, UP1, 0x80, 0x8 ;  /* 0x000000000008781c */ /* 0x000fe20003f0f018 */
[----:B------:R-:W-:Y:S06]  /*6080*/  UP2UR UR4, UPR, URZ, 0x2 ;  /* 0x00000002ff047883 */ /* 0x000fec0008000000 */
[----:B------:R-:W-:Y:S06]  /*6090*/  IMAD.U32 R61, RZ, RZ, UR4 ;  /* 0x00000004ff3d7e24 */ /* 0x000fec000f8e00ff */
[----:B------:R-:W-:Y:S02]  /*60a0*/  @P0 SHF.R.U32.HI R2, RZ, 0x10, R5 ;  /* 0x00000010ff020819 */ /* 0x000fe40000011605 */
[----:B------:R-:W-:Y:S02]  /*60b0*/  @P0 MOV R3, R4 ;  /* 0x0000000400030202 */ /* 0x000fe40000000f00 */
[----:B------:R-:W-:Y:S02]  /*60c0*/  @P0 R2UR UR4, R2 ;  /* 0x00000000020402ca */ /* 0x000fe400000e0000 */
[----:B------:R-:W-:Y:S02]  /*60d0*/  @P0 LOP3.LUT R4, R5, 0xffff, RZ, 0xc0, !PT ;  /* 0x0000ffff05040812 */ /* 0x000fe400078ec0ff */
[----:B------:R-:W-:Y:S02]  /*60e0*/  @P0 R2UR UR6, R3 ;  /* 0x00000000030602ca */ /* 0x000fe400000e0000 */
[----:B------:R-:W-:Y:S07]  /*60f0*/  @P0 R2UR UR5, R4 ;  /* 0x00000000040502ca */ /* 0x000fee00000e0000 */
[----:B------:R-:W-:Y:S02]  /*6100*/  @UP1 UMOV UR7, UR4 ;  /* 0x0000000400071c82 */ /* 0x000fe40008000000 */
[----:B------:R-:W-:Y:S02]  /*6110*/  IMAD.U32 R59, RZ, RZ, UR7 ;  /* 0x00000007ff3b7e24 */ /* 0x000fe4000f8e00ff */
[----:B------:R-:W-:Y:S02]  /*6120*/  @UP1 UMOV UR38, UR6 ;  /* 0x0000000600261c82 */ /* 0x000fe40008000000 */
[----:B------:R-:W-:Y:S01]  /*6130*/  @UP1 UMOV UR37, UR5 ;  /* 0x0000000500251c82 */ /* 0x000fe20008000000 */
[----:B-1----:R-:W-:Y:S05]  /*6140*/  BRA.U !UP0, `(.L_x_105) ;  /* 0x0000000108cc7547 */ /* 0x002fea000b800000 */
[----:B------:R-:W1:Y:S01]  /*6150*/  LDCU UR12, c[0x0][0xb20] ;  /* 0x00016400ff0c77ac */ /* 0x000e620008000800 */
[----:B------:R-:W-:Y:S02]  /*6160*/  UIMAD.WIDE.U32 UR4, UR62, UR59, URZ ;  /* 0x0000003b3e0472a5 */ /* 0x000fe4000f8e00ff */
[----:B------:R-:W-:Y:S02]  /*6170*/  UIMAD.WIDE.U32 UR6, UR63, UR56, URZ ;  /* 0x000000383f0672a5 */ /* 0x000fe4000f8e00ff */
[----:B------:R-:W-:Y:S02]  /*6180*/  UISETP.NE.AND UP0, UPT, UR58, 0x1, UPT ;  /* 0x000000013a00788c */ /* 0x000fe4000bf05270 */
[----:B------:R-:W-:Y:S02]  /*6190*/  UIMAD.WIDE.U32 UR8, UR37, UR59, URZ ;  /* 0x0000003b250872a5 */ /* 0x000fe4000f8e00ff */
[----:B------:R-:W-:Y:S02]  /*61a0*/  UIMAD.WIDE.U32 UR10, UR38, UR56, URZ ;  /* 0x00000038260a72a5 */ /* 0x000fe4000f8e00ff */
[----:B------:R-:W-:Y:S02]  /*61b0*/  UISETP.NE.AND UP1, UPT, UR43, 0x1, UPT ;  /* 0x000000012b00788c */ /* 0x000fe4000bf25270 */
[----:B------:R-:W-:Y:S01]  /*61c0*/  UISETP.NE.AND UP2, UPT, UR42, 0x1, UPT ;  /* 0x000000012a00788c */ /* 0x000fe2000bf45270 */
[----:B------:R-:W-:Y:S02]  /*61d0*/  UMOV UR4, UR5 ;  /* 0x0000000500047c82 */ /* 0x000fe40008000000 */
[----:B-1----:R-:W-:Y:S03]  /*61e0*/  USHF.R.U32.HI UR5, URZ, UR12, UR4 ;  /* 0x0000000cff057299 */ /* 0x002fe60008011604 */
[----:B------:R-:W-:Y:S02]  /*61f0*/  UMOV UR4, UR7 ;  /* 0x0000000700047c82 */ /* 0x000fe40008000000 */
[----:B------:R-:W-:Y:S02]  /*6200*/  USHF.R.U32.HI UR7, URZ, UR57, UR4 ;  /* 0x00000039ff077299 */ /* 0x000fe40008011604 */
[----:B------:R-:W-:Y:S02]  /*6210*/  USEL UR4, UR62, UR5, !UP0 ;  /* 0x000000053e047287 */ /* 0x000fe4000c000000 */
[----:B------:R-:W-:Y:S01]  /*6220*/  USEL UR7, UR63, UR7, !UP1 ;  /* 0x000000073f077287 */ /* 0x000fe2000c800000 */
[----:B------:R-:W-:Y:S01]  /*6230*/  UMOV UR5, UR9 ;  /* 0x0000000900057c82 */ /* 0x000fe20008000000 */
[----:B------:R-:W-:Y:S02]  /*6240*/  UIMAD.WIDE.U32 UR8, UR4, UR40, URZ ;  /* 0x00000028040872a5 */ /* 0x000fe4000f8e00ff */
[----:B------:R-:W-:Y:S03]  /*6250*/  USHF.R.U32.HI UR6, URZ, UR12, UR5 ;  /* 0x0000000cff067299 */ /* 0x000fe60008011605 */
[----:B------:R-:W-:Y:S01]  /*6260*/  UMOV UR5, UR11 ;  /* 0x0000000b00057c82 */ /* 0x000fe20008000000 */
[----:B------:R-:W-:Y:S02]  /*6270*/  UIMAD.WIDE.U32 UR10, UR7, UR40, URZ ;  /* 0x00000028070a72a5 */ /* 0x000fe4000f8e00ff */
[----:B------:R-:W-:Y:S02]  /*6280*/  USHF.R.U32.HI UR12, URZ, UR57, UR5 ;  /* 0x00000039ff0c7299 */ /* 0x000fe40008011605 */
[----:B------:R-:W-:Y:S01]  /*6290*/  USEL UR6, UR37, UR6, !UP0 ;  /* 0x0000000625067287 */ /* 0x000fe2000c000000 */
[----:B------:R-:W-:Y:S02]  /*62a0*/  UMOV UR5, UR9 ;  /* 0x0000000900057c82 */ /* 0x000fe40008000000 */
[----:B------:R-:W-:Y:S01]  /*62b0*/  UMOV UR10, UR11 ;  /* 0x0000000b000a7c82 */ /* 0x000fe20008000000 */
[----:B------:R-:W-:Y:S02]  /*62c0*/  @UP2 USHF.R.U32.HI UR4, URZ, UR41, UR5 ;  /* 0x00000029ff042299 */ /* 0x000fe40008011605 */
[----:B------:R-:W-:Y:S02]  /*62d0*/  @UP2 USHF.R.U32.HI UR7, URZ, UR41, UR10 ;  /* 0x00000029ff072299 */ /* 0x000fe4000801160a */
[----:B------:R-:W-:Y:S02]  /*62e0*/  UIMAD UR4, UR42, UR4, URZ ;  /* 0x000000042a0472a4 */ /* 0x000fe4000f8e02ff */
[----:B------:R-:W-:Y:S02]  /*62f0*/  UIMAD.WIDE.U32 UR10, UR6, UR40, URZ ;  /* 0x00000028060a72a5 */ /* 0x000fe4000f8e00ff */
[----:B------:R-:W-:Y:S02]  /*6300*/  USEL UR5, UR38, UR12, !UP1 ;  /* 0x0000000c26057287 */ /* 0x000fe4000c800000 */
[----:B------:R-:W-:Y:S02]  /*6310*/  UIMAD UR8, UR42, UR7, URZ ;  /* 0x000000072a0872a4 */ /* 0x000fe4000f8e02ff */
[----:B------:R-:W-:Y:S03]  /*6320*/  UISETP.GE.AND UP0, UPT, UR6, UR4, UPT ;  /* 0x000000040600728c */ /* 0x000fe6000bf06270 */
[----:B------:R-:W-:Y:S01]  /*6330*/  UMOV UR4, UR11 ;  /* 0x0000000b00047c82 */ /* 0x000fe20008000000 */
[----:B------:R-:W-:Y:S02]  /*6340*/  UISETP.GE.OR UP0, UPT, UR5, UR8, UP0 ;  /* 0x000000080500728c */ /* 0x000fe40008706670 */
[----:B------:R-:W-:Y:S02]  /*6350*/  USHF.R.U32.HI UR4, URZ, UR41, UR4 ;  /* 0x00000029ff047299 */ /* 0x000fe40008011604 */
[----:B------:R-:W-:Y:S02]  /*6360*/  UIMAD.WIDE.U32 UR8, UR5, UR40, URZ ;  /* 0x00000028050872a5 */ /* 0x000fe4000f8e00ff */
[----:B------:R-:W-:Y:S02]  /*6370*/  USEL UR11, UR6, UR4, !UP2 ;  /* 0x00000004060b7287 */ /* 0x000fe4000d000000 */
[----:B------:R-:W-:Y:S02]  /*6380*/  UIADD3 UR8, UPT, UPT, -UR5, URZ, URZ ;  /* 0x000000ff05087290 */ /* 0x000fe4000fffe1ff */
[----:B------:R-:W-:Y:S01]  /*6390*/  UIADD3 UR10, UPT, UPT, -UR11, URZ, URZ ;  /* 0x000000ff0b0a7290 */ /* 0x000fe2000fffe1ff */
[----:B------:R-:W-:Y:S01]  /*63a0*/  @!UP0 UMOV UR4, UR9 ;  /* 0x0000000900048c82 */ /* 0x000fe20008000000 */
[----:B------:R-:W-:Y:S02]  /*63b0*/  UIADD3 UR9, UPT, UPT, -UR6, URZ, URZ ;  /* 0x000000ff06097290 */ /* 0x000fe4000fffe1ff */
[----:B------:R-:W-:Y:S02]  /*63c0*/  @!UP0 USHF.R.U32.HI UR4, URZ, UR41, UR4 ;  /* 0x00000029ff048299 */ /* 0x000fe40008011604 */
[----:B------:R-:W-:Y:S02]  /*63d0*/  UIMAD UR10, UR42, UR10, UR6 ;  /* 0x0000000a2a0a72a4 */ /* 0x000fe4000f8e0206 */
[----:B------:R-:W-:Y:S04]  /*63e0*/  @!UP0 USEL UR4, UR5, UR4, !UP2 ;  /* 0x0000000405048287 */ /* 0x000fe8000d000000 */
[----:B------:R-:W-:Y:S02]  /*63f0*/  @!UP0 UIMAD UR10, UR7, UR10, UR4 ;  /* 0x0000000a070a82a4 */ /* 0x000fe4000f8e0204 */
[----:B------:R-:W-:Y:S02]  /*6400*/  @!UP0 UIADD3 UR11, UPT, UPT, UR11, -UR4, URZ ;  /* 0x800000040b0b8290 */ /* 0x000fe4000fffe0ff */
[----:B------:R-:W-:Y:S02]  /*6410*/  UIMAD UR7, UR43, UR8, UR38 ;  /* 0x000000082b0772a4 */ /* 0x000fe4000f8e0226 */
[----:B------:R-:W-:Y:S02]  /*6420*/  @!UP0 UIMAD UR6, UR11, UR42, UR5 ;  /* 0x0000002a0b0682a4 */ /* 0x000fe4000f8e0205 */
[----:B------:R-:W-:Y:S01]  /*6430*/  UIMAD UR4, UR58, UR9, UR37 ;  /* 0x000000093a0472a4 */ /* 0x000fe2000f8e0225 */
[----:B------:R-:W-:Y:S02]  /*6440*/  @!UP0 UMOV UR5, UR10 ;  /* 0x0000000a00058c82 */ /* 0x000fe40008000000 */
[----:B------:R-:W-:Y:S02]  /*6450*/  UIMAD UR38, UR5, UR43, UR7 ;  /* 0x0000002b052672a4 */ /* 0x000fe4000f8e0207 */
[----:B------:R-:W-:Y:S11]  /*6460*/  UIMAD UR37, UR6, UR58, UR4 ;  /* 0x0000003a062572a4 */ /* 0x000ff6000f8e0204 */
[----:B------:R-:W-:Y:S01]  /*6470*/  @!UPT UIADD3 URZ, UPT, UPT, URZ, URZ, URZ ;  /* 0x000000fffffff290 */ /* 0x000fe2000fffe0ff */
.L_x_105:
[----:B------:R-:W-:Y:S01]  /*6480*/  UISETP.NE.AND UP0, UPT, UR39, 0x1, UPT ;  /* 0x000000012700788c */ /* 0x000fe2000bf05270 */
[----:B------:R-:W-:Y:S01]  /*6490*/  R2UR UR11, R60 ;  /* 0x000000003c0b72ca */ /* 0x000fe200000e0000 */
[----:B------:R-:W-:Y:S01]  /*64a0*/  USHF.L.U32 UR50, UR27, 0x6, URZ ;  /* 0x000000061b327899 */ /* 0x000fe200080006ff */
[----:B------:R-:W-:Y:S01]  /*64b0*/  IADD3 R55, PT, PT, R55, 0x1, RZ ;  /* 0x0000000137377810 */ /* 0x000fe20007ffe0ff */
[----:B------:R-:W-:Y:S07]  /*64c0*/  USHF.L.U32 UR49, UR26, 0x6, URZ ;  /* 0x000000061a317899 */ /* 0x000fee00080006ff */
[----:B------:R-:W1:Y:S01]  /*64d0*/  @!UP0 LDCU.128 UR12, c[0x0][0xb10] ;  /* 0x00016200ff0c87ac */ /* 0x000e620008000c00 */
[----:B------:R-:W2:Y:S01]  /*64e0*/  @!UP0 LDCU UR5, c[0x0][0xb0c] ;  /* 0x00016180ff0587ac */ /* 0x000ea20008000800 */
[----:B------:R-:W3:Y:S01]  /*64f0*/  @!UP0 LDCU UR10, c[0x0][0xb20] ;  /* 0x00016400ff0a87ac */ /* 0x000ee20008000800 */
[----:B-1----:R-:W-:Y:S02]  /*6500*/  UIMAD.WIDE.U32 UR8, UR38, UR12, URZ ;  /* 0x0000000c260872a5 */ /* 0x002fe4000f8e00ff */
[----:B------:R-:W-:Y:S02]  /*6510*/  UIMAD.WIDE.U32 UR6, UR37, UR15, URZ ;  /* 0x0000000f250672a5 */ /* 0x000fe4000f8e00ff */
[----:B------:R-:W-:Y:S03]  /*6520*/  @!UP0 UISETP.NE.AND UP1, UPT, UR14, 0x1, UPT ;  /* 0x000000010e00888c */ /* 0x000fe6000bf25270 */
[----:B------:R-:W-:Y:S01]  /*6530*/  @!UP0 UMOV UR4, UR9 ;  /* 0x0000000900048c82 */ /* 0x000fe20008000000 */
[----:B--2---:R-:W-:Y:S02]  /*6540*/  @!UP0 UISETP.NE.AND UP2, UPT, UR5, 0x1, UPT ;  /* 0x000000010500888c */ /* 0x004fe4000bf45270 */
[----:B------:R-:W-:Y:S01]  /*6550*/  @!UP0 USHF.R.U32.HI UR4, URZ, UR13, UR4 ;  /* 0x0000000dff048299 */ /* 0x000fe20008011604 */
[----:B------:R-:W-:Y:S02]  /*6560*/  @!UP0 UMOV UR6, UR7 ;  /* 0x0000000700068c82 */ /* 0x000fe40008000000 */
[----:B---3--:R-:W-:Y:S02]  /*6570*/  @!UP0 USHF.R.U32.HI UR6, URZ, UR10, UR6 ;  /* 0x0000000aff068299 */ /* 0x008fe40008011606 */
[----:B------:R-:W-:Y:S02]  /*6580*/  @!UP0 USEL UR7, UR38, UR4, !UP2 ;  /* 0x0000000426078287 */ /* 0x000fe4000d000000 */
[----:B------:R-:W-:Y:S04]  /*6590*/  @!UP0 USEL UR6, UR37, UR6, !UP1 ;  /* 0x0000000625068287 */ /* 0x000fe8000c800000 */
[----:B------:R-:W-:Y:S02]  /*65a0*/  @!UP0 UIADD3 UR4, UPT, UPT, -UR7, UR6, URZ ;  /* 0x0000000607048290 */ /* 0x000fe4000fffe1ff */
[----:B------:R-:W-:Y:S02]  /*65b0*/  @!UP0 UIADD3 UR6, UPT, UPT, UR7, -UR6, URZ ;  /* 0x8000000607068290 */ /* 0x000fe4000fffe0ff */
[----:B------:R-:W-:Y:S02]  /*65c0*/  @!UP0 UIMAD UR38, UR4, UR5, UR38 ;  /* 0x00000005042682a4 */ /* 0x000fe4000f8e0226 */
[----:B------:R-:W-:Y:S02]  /*65d0*/  @!UP0 UIMAD UR37, UR6, UR14, UR37 ;  /* 0x0000000e062582a4 */ /* 0x000fe4000f8e0225 */
[----:B------:R-:W-:Y:S09]  /*65e0*/  ULOP3.LUT UP0, URZ, UR11, 0x90, URZ, 0xc0, !UPT ;  /* 0x000000900bff7892 */ /* 0x000ff2000f80c0ff */
[----:B------:R-:W-:Y:S05]  /*65f0*/  BRA.U !UP0, `(.L_x_106) ;  /* 0x00000001087c7547 */ /* 0x000fea000b800000 */
[----:B------:R-:W1:Y:S01]  /*6600*/  LDCU.64 UR8, c[0x4][0x80] ;  /* 0x01001000ff0877ac */ /* 0x000e620008000a00 */
[----:B------:R-:W-:Y:S01]  /*6610*/  MOV R2, 0x0 ;  /* 0x0000000000027802 */ /* 0x000fe20000000f00 */
[----:B------:R-:W-:Y:S02]  /*6620*/  HFMA2 R12, -RZ, RZ, 0, 5.9604644775390625e-08 ;  /* 0x00000001ff0c7431 */ /* 0x000fe400000001ff */
[----:B------:R-:W-:Y:S01]  /*6630*/  IMAD.MOV.U32 R8, RZ, RZ, 0x70 ;  /* 0x00000070ff087424 */ /* 0x000fe200078e00ff */
[----:B------:R2:W3:Y:S01]  /*6640*/  LDC.64 R14, c[0x4][R2] ;  /* 0x01000000020e7b82 */ /* 0x0004e20000000a00 */
[----:B------:R-:W4:Y:S01]  /*6650*/  LDCU.64 UR6, c[0x4][0x88] ;  /* 0x01001100ff0677ac */ /* 0x000f220008000a00 */
[----:B------:R-:W-:Y:S01]  /*6660*/  IMAD.MOV.U32 R13, RZ, RZ, RZ ;  /* 0x000000ffff0d7224 */ /* 0x000fe200078e00ff */
[----:B------:R-:W2:Y:S01]  /*6670*/  LDCU.64 UR4, c[0x4][0x8] ;  /* 0x01000100ff0477ac */ /* 0x000ea20008000a00 */
[----:B-1----:R-:W-:Y:S01]  /*6680*/  MOV R5, UR9 ;  /* 0x0000000900057c02 */ /* 0x002fe20008000f00 */
[----:B------:R-:W-:Y:S01]  /*6690*/  IMAD.U32 R4, RZ, RZ, UR8 ;  /* 0x00000008ff047e24 */ /* 0x000fe2000f8e00ff */
[----:B----4-:R-:W-:Y:S01]  /*66a0*/  MOV R7, UR7 ;  /* 0x0000000700077c02 */ /* 0x010fe20008000f00 */
[----:B------:R-:W-:Y:S01]  /*66b0*/  IMAD.U32 R6, RZ, RZ, UR6 ;  /* 0x00000006ff067e24 */ /* 0x000fe2000f8e00ff */
[----:B--2---:R-:W-:Y:S01]  /*66c0*/  MOV R11, UR5 ;  /* 0x00000005000b7c02 */ /* 0x004fe20008000f00 */
[----:B------:R-:W-:Y:S02]  /*66d0*/  IMAD.U32 R10, RZ, RZ, UR4 ;  /* 0x00000004ff0a7e24 */ /* 0x000fe4000f8e00ff */
[----:B------:R-:W-:Y:S07]  /*66e0*/  LEPC R20, `(.L_x_107) ;  /* 0x000000001014794e */ /* 0x000fee0000000000 */
[----:B---3-5:R-:W-:Y:S05]  /*66f0*/  CALL.ABS.NOINC R14 ;  /* 0x000000000e007343 */ /* 0x028fea0003c00000 */
.L_x_107:
[----:B------:R-:W1:Y:S01]  /*6700*/  LDCU.64 UR8, c[0x4][0x80] ;  /* 0x01001000ff0877ac */ /* 0x000e620008000a00 */
[----:B------:R-:W2:Y:S01]  /*6710*/  LDC.64 R2, c[0x4][R2] ;  /* 0x0100000002027b82 */ /* 0x000ea20000000a00 */
[----:B------:R-:W-:Y:S02]  /*6720*/  HFMA2 R12, -RZ, RZ, 0, 5.9604644775390625e-08 ;  /* 0x00000001ff0c7431 */ /* 0x000fe400000001ff */
[----:B------:R-:W-:Y:S02]  /*6730*/  IMAD.MOV.U32 R8, RZ, RZ, 0x70 ;  /* 0x00000070ff087424 */ /* 0x000fe400078e00ff */
[----:B------:R-:W-:Y:S01]  /*6740*/  IMAD.MOV.U32 R13, RZ, RZ, RZ ;  /* 0x000000ffff0d7224 */ /* 0x000fe200078e00ff */
[----:B------:R-:W3:Y:S01]  /*6750*/  LDCU.64 UR6, c[0x4][0x88] ;  /* 0x01001100ff0677ac */ /* 0x000ee20008000a00 */
[----:B------:R-:W4:Y:S01]  /*6760*/  LDCU.64 UR4, c[0x4][0x8] ;  /* 0x01000100ff0477ac */ /* 0x000f220008000a00 */
[----:B-1----:R-:W-:Y:S02]  /*6770*/  MOV R4, UR8 ;  /* 0x0000000800047c02 */ /* 0x002fe40008000f00 */
[----:B------:R-:W-:Y:S02]  /*6780*/  MOV R5, UR9 ;  /* 0x0000000900057c02 */ /* 0x000fe40008000f00 */
[----:B---3--:R-:W-:Y:S01]  /*6790*/  MOV R7, UR7 ;  /* 0x0000000700077c02 */ /* 0x008fe20008000f00 */
[----:B------:R-:W-:Y:S01]  /*67a0*/  IMAD.U32 R6, RZ, RZ, UR6 ;  /* 0x00000006ff067e24 */ /* 0x000fe2000f8e00ff */
[----:B----4-:R-:W-:Y:S01]  /*67b0*/  MOV R11, UR5 ;  /* 0x00000005000b7c02 */ /* 0x010fe20008000f00 */
[----:B------:R-:W-:Y:S02]  /*67c0*/  IMAD.U32 R10, RZ, RZ, UR4 ;  /* 0x00000004ff0a7e24 */ /* 0x000fe4000f8e00ff */
[----:B------:R-:W-:Y:S07]  /*67d0*/  LEPC R20, `(.L_x_106) ;  /* 0x000000001014794e */ /* 0x000fee0000000000 */
[----:B--2---:R-:W-:Y:S05]  /*67e0*/  CALL.ABS.NOINC R2 ;  /* 0x0000000002007343 */ /* 0x004fea0003c00000 */
.L_x_106:
[----:B------:R-:W-:Y:S02]  /*67f0*/  R2UR UR6, R52 ;  /* 0x00000000340672ca */ /* 0x000fe400000e0000 */
[----:B------:R-:W-:Y:S02]  /*6800*/  R2UR UR5, R49 ;  /* 0x00000000310572ca */ /* 0x000fe400000e0000 */
[----:B------:R-:W-:Y:S02]  /*6810*/  R2UR UR4, R48 ;  /* 0x00000000300472ca */ /* 0x000fe400000e0000 */
[----:B------:R-:W-:Y:S02]  /*6820*/  ISETP.NE.U32.AND P4, PT, R42, RZ, PT ;  /* 0x000000ff2a00720c */ /* 0x000fe40003f85070 */
[----:B------:R-:W-:Y:S02]  /*6830*/  ISETP.NE.U32.AND P2, PT, RZ, UR60, PT ;  /* 0x0000003cff007c0c */ /* 0x000fe4000bf45070 */
[----:B------:R-:W-:Y:S02]  /*6840*/  ISETP.NE.AND.EX P4, PT, R43, RZ, PT, P4 ;  /* 0x000000ff2b00720c */ /* 0x000fe40003f85340 */
[----:B------:R-:W-:Y:S01]  /*6850*/  ISETP.NE.AND.EX P2, PT, RZ, UR61, PT, P2 ;  /* 0x0000003dff007c0c */ /* 0x000fe2000bf45320 */
[----:B------:R-:W-:Y:S02]  /*6860*/  UISETP.NE.AND UP2, UPT, UR6, URZ, UPT ;  /* 0x000000ff0600728c */ /* 0x000fe4000bf45270 */
[----:B------:R-:W-:Y:S04]  /*6870*/  UISETP.NE.U32.AND UP0, UPT, UR5, URZ, UPT ;  /* 0x000000ff0500728c */ /* 0x000fe8000bf05070 */
[----:B------:R-:W-:Y:S01]  /*6880*/  UISETP.NE.AND.EX UP1, UPT, UR4, URZ, UPT, UP0 ;  /* 0x000000ff0400728c */ /* 0x000fe2000bf25300 */
[----:B------:R-:W-:Y:S01]  /*6890*/  PLOP3.LUT P1, PT, PT, PT, UP2, 0x80, 0x8 ;  /* 0x000000000008781c */ /* 0x000fe20003f2f028 */
[----:B------:R-:W-:Y:S03]  /*68a0*/  UPLOP3.LUT UP0, UPT, UPT, UPT, UPT, 0x40, 0x4 ;  /* 0x000000000004789c */ /* 0x000fe60003f0e870 */
[----:B------:R-:W-:Y:S06]  /*68b0*/  @UP2 UPLOP3.LUT UP0, UPT, UPT, UPT, UP1, 0x80, 0x8 ;  /* 0x000000000008289c */ /* 0x000fec0003f0f010 */
[----:B------:R-:W-:Y:S01]  /*68c0*/  PLOP3.LUT P0, PT, PT, PT, UP0, 0x80, 0x8 ;  /* 0x000000000008781c */ /* 0x000fe20003f0f008 */
[----:B------:R-:W-:Y:S01]  /*68d0*/  @!UPT UIADD3 URZ, UPT, UPT, URZ, URZ, URZ ;  /* 0x000000fffffff290 */ /* 0x000fe2000fffe0ff */
[----:B------:R-:W-:Y:S11]  /*68e0*/  BRA.U !UP1, `(.L_x_108) ;  /* 0x0000000109407547 */ /* 0x000ff6000b800000 */
[----:B------:R-:W-:Y:S01]  /*68f0*/  UISETP.NE.U32.AND UP0, UPT, UR60, URZ, UPT ;  /* 0x000000ff3c00728c */ /* 0x000fe2000bf05070 */
[----:B------:R-:W-:Y:S01]  /*6900*/  R2UR UR6, R49 ;  /* 0x00000000310672ca */ /* 0x000fe200000e0000 */
[----:B------:R-:W1:Y:S01]  /*6910*/  LDCU.64 UR8, c[0x0][0x358] ;  /* 0x00006b00ff0877ac */ /* 0x000e620008000a00 */
[----:B------:R-:W-:Y:S02]  /*6920*/  HFMA2 R46, -RZ, RZ, 0, 5.9604644775390625e-08 ;  /* 0x00000001ff2e7431 */ /* 0x000fe400000001ff */
[----:B------:R-:W-:Y:S01]  /*6930*/  IMAD.MOV.U32 R0, RZ, RZ, 0x1 ;  /* 0x00000001ff007424 */ /* 0x000fe200078e00ff */
[----:B------:R-:W-:Y:S06]  /*6940*/  UISETP.NE.AND.EX UP0, UPT, UR61, URZ, UPT, UP0 ;  /* 0x000000ff3d00728c */ /* 0x000fec000bf05300 */
[----:B------:R-:W-:Y:S05]  /*6950*/  PLOP3.LUT P3, PT, PT, PT, UP0, 0x80, 0x8 ;  /* 0x000000000008781c */ /* 0x000fea0003f6f008 */
[----:B------:R-:W2:Y:S01]  /*6960*/  @UP0 LDCU.64 UR4, c[0x0][0x888] ;  /* 0x00011100ff0407ac */ /* 0x000ea20008000a00 */
[----:B------:R-:W-:Y:S07]  /*6970*/  @UP0 UIMAD UR6, UR36, UR6, URZ ;  /* 0x00000006240602a4 */ /* 0x000fee000f8e02ff */
[----:B------:R-:W-:Y:S01]  /*6980*/  @!P3 PRMT R46, R0, 0x7610, R46 ;  /* 0x00007610002eb816 */ /* 0x000fe2000000002e */
[----:B--2---:R-:W-:Y:S06]  /*6990*/  @UP0 UIMAD.WIDE UR4, UR6, 0x4, UR4 ;  /* 0x00000004060408a5 */ /* 0x004fec000f8e0204 */
[----:B-----5:R-:W-:Y:S02]  /*69a0*/  IMAD.U32 R26, RZ, RZ, UR4 ;  /* 0x00000004ff1a7e24 */ /* 0x020fe4000f8e00ff */
[----:B------:R-:W-:Y:S03]  /*69b0*/  IMAD.U32 R27, RZ, RZ, UR5 ;  /* 0x00000005ff1b7e24 */ /* 0x000fe6000f8e00ff */
[----:B------:R-:W2:Y:S02]  /*69c0*/  @!UP0 LDCU UR4, c[0x0][0x880] ;  /* 0x00011000ff0487ac */ /* 0x000ea40008000800 */
[----:B-1----:R1:W5:Y:S02]  /*69d0*/  @P3 LDG.E R26, desc[UR8][R26.64] ;  /* 0x000000081a1a3981 */ /* 0x002364000c1e1900 */
[----:B-12---:R-:W-:Y:S02]  /*69e0*/  @!P3 MOV R26, UR4 ;  /* 0x00000004001abc02 */ /* 0x006fe40008000f00 */
.L_x_108:
[----:B------:R-:W-:Y:S05]  /*69f0*/  @!P4 BRA `(.L_x_109) ;  /* 0x000000000024c947 */ /* 0x000fea0003800000 */
[----:B------:R-:W-:Y:S01]  /*6a00*/  ISETP.NE.U32.AND P3, PT, R40, RZ, PT ;  /* 0x000000ff2800720c */ /* 0x000fe20003f65070 */
[----:B------:R-:W1:Y:S03]  /*6a10*/  LDCU.64 UR4, c[0x0][0x358] ;  /* 0x00006b00ff0477ac */ /* 0x000e660008000a00 */
[----:B------:R-:W-:Y:S11]  /*6a20*/  ISETP.NE.AND.EX P3, PT, R41, RZ, PT, P3 ;  /* 0x000000ff2900720c */ /* 0x000ff60003f65330 */
[----:B------:R-:W-:Y:S02]  /*6a30*/  @!UPT UIADD3 URZ, UPT, UPT, URZ, URZ, URZ ;  /* 0x000000fffffff290 */ /* 0x000fe4000fffe0ff */
[----:B------:R-:W2:Y:S01]  /*6a40*/  @P3 LDC.64 R2, c[0x0][0x8a8] ;  /* 0x00022a00ff023b82 */ /* 0x000ea20000000a00 */
[----:B------:R-:W-:Y:S04]  /*6a50*/  @P3 IMAD R0, R42, UR36, RZ ;  /* 0x000000242a003c24 */ /* 0x000fe8000f8e02ff */
[----:B--2---:R-:W-:Y:S05]  /*6a60*/  @P3 IMAD.WIDE R2, R0, 0x4, R2 ;  /* 0x0000000400023825 */ /* 0x004fea00078e0202 */
[----:B-1---5:R1:W5:Y:S02]  /*6a70*/  @P3 LDG.E R24, desc[UR4][R2.64] ;  /* 0x0000000402183981 */ /* 0x022364000c1e1900 */
[----:B-1----:R-:W2:Y:S02]  /*6a80*/  @!P3 LDC R24, c[0x0][0x8a0] ;  /* 0x00022800ff18bb82 */ /* 0x002ea40000000800 */
.L_x_109:
[----:B-----5:R-:W-:Y:S01]  /*6a90*/  FSETP.NEU.AND P3, PT, R26, RZ, PT ;  /* 0x000000ff1a00720b */ /* 0x020fe20003f6d000 */
[----:B------:R-:W-:Y:S01]  /*6aa0*/  ULOP3.LUT UR4, UR54, 0x1, URZ, 0x3c, !UPT ;  /* 0x0000000136047892 */ /* 0x000fe2000f8e3cff */
[----:B------:R-:W-:Y:S01]  /*6ab0*/  SEL R4, RZ, 0xffffffff, P2 ;  /* 0xffffffffff047807 */ /* 0x000fe20001000000 */
[----:B------:R-:W-:Y:S01]  /*6ac0*/  IMAD.U32 R64, RZ, RZ, UR47 ;  /* 0x0000002fff407e24 */ /* 0x000fe2000f8e00ff */
[----:B------:R-:W-:Y:S01]  /*6ad0*/  @P1 LOP3.LUT P2, RZ, R46, 0xff, RZ, 0xc0, !PT ;  /* 0x000000ff2eff1812 */ /* 0x000fe2000784c0ff */
[----:B------:R-:W-:Y:S01]  /*6ae0*/  IMAD.SHL.U32 R66, R44, 0x2, RZ ;  /* 0x000000022c427824 */ /* 0x000fe200078e00ff */
[----:B------:R-:W-:Y:S01]  /*6af0*/  @P1 SEL R0, RZ, 0xffffffff, P3 ;  /* 0xffffffffff001807 */ /* 0x000fe20001800000 */
[----:B------:R-:W-:Y:S01]  /*6b00*/  IMAD.U32 R68, RZ, RZ, UR4 ;  /* 0x00000004ff447e24 */ /* 0x000fe2000f8e00ff */
[----:B------:R-:W-:Y:S01]  /*6b10*/  LEA R53, R22, UR45, 0x3 ;  /* 0x0000002d16357c11 */ /* 0x000fe2000f8e18ff */
[----:B------:R-:W-:Y:S01]  /*6b20*/  IMAD.SHL.U32 R64, R64, 0x1000, RZ ;  /* 0x0000100040407824 */ /* 0x000fe200078e00ff */
[----:B------:R-:W-:Y:S01]  /*6b30*/  @P0 SEL R0, R4, R0, !P2 ;  /* 0x0000000004000207 */ /* 0x000fe20005000000 */
[----:B------:R-:W-:Y:S01]  /*6b40*/  BSSY B1, `(.L_x_110) ;  /* 0x0000035000017945 */ /* 0x000fe20003800000 */
[----:B------:R-:W-:Y:S01]  /*6b50*/  PLOP3.LUT P2, PT, PT, PT, UP1, 0x80, 0x8 ;  /* 0x000000000008781c */ /* 0x000fe20003f4f018 */
[----:B------:R-:W-:Y:S01]  /*6b60*/  IMAD.MOV.U32 R67, RZ, RZ, 0x1 ;  /* 0x00000001ff437424 */ /* 0x000fe200078e00ff */
[----:B------:R-:W-:Y:S01]  /*6b70*/  @P1 LOP3.LUT R0, R0, 0x1, RZ, 0xc0, !PT ;  /* 0x0000000100001812 */ /* 0x000fe200078ec0ff */
[----:B------:R-:W-:Y:S01]  /*6b80*/  IMAD R25, R22, 0x20, R23 ;  /* 0x0000002016197824 */ /* 0x000fe200078e0217 */
[----:B------:R-:W-:Y:S01]  /*6b90*/  LOP3.LUT P4, R54, R46, 0xff, RZ, 0xc0, !PT ;  /* 0x000000ff2e367812 */ /* 0x000fe2000788c0ff */
[----:B------:R-:W-:Y:S01]  /*6ba0*/  IMAD.U32 R65, RZ, RZ, UR47 ;  /* 0x0000002fff417e24 */ /* 0x000fe2000f8e00ff */
[----:B------:R-:W-:Y:S01]  /*6bb0*/  ISETP.NE.U32.OR P6, PT, R0, 0x1, !P1 ;  /* 0x000000010000780c */ /* 0x000fe20004fc5470 */
[----:B------:R-:W-:Y:S01]  /*6bc0*/  IMAD.U32 R0, RZ, RZ, UR47 ;  /* 0x0000002fff007e24 */ /* 0x000fe2000f8e00ff */
[----:B------:R-:W-:Y:S02]  /*6bd0*/  SEL R3, RZ, 0xffffffff, P3 ;  /* 0xffffffffff037807 */ /* 0x000fe40001800000 */
[----:B------:R-:W-:Y:S02]  /*6be0*/  CS2R R38, SRZ ;  /* 0x0000000000267805 */ /* 0x000fe4000001ff00 */
[----:B------:R-:W-:Y:S02]  /*6bf0*/  P2R R62, PR, RZ, 0x40 ;  /* 0x00000040ff3e7803 */ /* 0x000fe40000000000 */
[----:B------:R-:W-:Y:S02]  /*6c00*/  CS2R R36, SRZ ;  /* 0x0000000000247805 */ /* 0x000fe4000001ff00 */
[----:B------:R-:W-:Y:S02]  /*6c10*/  LEA R0, R0, UR45, 0x3 ;  /* 0x0000002d00007c11 */ /* 0x000fe4000f8e18ff */
[----:B------:R-:W-:Y:S02]  /*6c20*/  CS2R R30, SRZ ;  /* 0x00000000001e7805 */ /* 0x000fe4000001ff00 */
[----:B------:R-:W-:Y:S02]  /*6c30*/  @P2 SEL R3, R4, R3, !P4 ;  /* 0x0000000304032207 */ /* 0x000fe40006000000 */
[----:B------:R-:W-:Y:S02]  /*6c40*/  CS2R R28, SRZ ;  /* 0x00000000001c7805 */ /* 0x000fe4000001ff00 */
[----:B------:R-:W-:Y:S02]  /*6c50*/  IADD3 R27, PT, PT, R64, UR45, R66 ;  /* 0x0000002d401b7c10 */ /* 0x000fe4000fffe042 */
[----:B------:R-:W-:Y:S02]  /*6c60*/  LOP3.LUT R3, R3, 0x1, RZ, 0xc0, !PT ;  /* 0x0000000103037812 */ /* 0x000fe400078ec0ff */
[----:B------:R-:W-:Y:S02]  /*6c70*/  @P6 SHF.L.U32 R2, R68, 0x1f, RZ ;  /* 0x0000001f44026819 */ /* 0x000fe400000006ff */
[----:B------:R-:W-:Y:S02]  /*6c80*/  ISETP.NE.U32.AND P5, PT, R3, 0x1, PT ;  /* 0x000000010300780c */ /* 0x000fe40003fa5070 */
[----:B------:R1:W3:Y:S02]  /*6c90*/  @P6 SYNCS.PHASECHK.TRANS64.TRYWAIT P1, [R0+URZ+0x80], R2 ;  /* 0x00008002000065a7 */ /* 0x0002e400080211ff */
[----:B------:R-:W-:Y:S02]  /*6ca0*/  P2R R69, PR, RZ, 0x20 ;  /* 0x00000020ff457803 */ /* 0x000fe40000000000 */
[----:B-1----:R-:W-:Y:S04]  /*6cb0*/  SHF.L.U32 R2, R57, 0x1f, RZ ;  /* 0x0000001f39027819 */ /* 0x002fe800000006ff */
[----:B------:R1:W4:Y:S01]  /*6cc0*/  SYNCS.PHASECHK.TRANS64.TRYWAIT P0, [R53+URZ+0xe0], R2 ;  /* 0x0000e002350075a7 */ /* 0x00032200080011ff */
[----:B---3--:R-:W-:Y:S01]  /*6cd0*/  @P6 SEL R67, RZ, 0x1, !P1 ;  /* 0x00000001ff436807 */ /* 0x008fe20004800000 */
[----:B-1----:R-:W-:Y:S06]  /*6ce0*/  @!P6 BRA `(.L_x_111) ;  /* 0x000000000068e947 */ /* 0x002fec0003800000 */
[----:B------:R-:W-:Y:S01]  /*6cf0*/  LOP3.LUT P6, RZ, R45, 0x40, RZ, 0xc0, !PT ;  /* 0x000000402dff7812 */ /* 0x000fe200078cc0ff */
[----:B------:R-:W-:Y:S01]  /*6d00*/  VIADD R3, R27, 0x200 ;  /* 0x000002001b037836 */ /* 0x000fe20000000000 */
[----:B------:R-:W-:Y:S01]  /*6d10*/  ISETP.NE.AND P2, PT, R67, RZ, PT ;  /* 0x000000ff4300720c */ /* 0x000fe20003f45270 */
[----:B------:R-:W-:Y:S01]  /*6d20*/  BSSY B0, `(.L_x_112) ;  /* 0x000000d000007945 */ /* 0x000fe20003800000 */
[----:B------:R-:W-:Y:S01]  /*6d30*/  PLOP3.LUT P1, PT, PT, PT, PT, 0x8, 0x80 ;  /* 0x000000000080781c */ /* 0x000fe20003f2e170 */
[----:B------:R-:W-:Y:S01]  /*6d40*/  @P5 VIADD R4, R27, 0x210 ;  /* 0x000002101b045836 */ /* 0x000fe20000000000 */
[----:B------:R-:W-:Y:S02]  /*6d50*/  @P5 PLOP3.LUT P1, PT, P6, PT, PT, 0x80, 0x8 ;  /* 0x000000000008581c */ /* 0x000fe4000372f070 */
[----:B------:R-:W-:Y:S02]  /*6d60*/  CS2R R38, SRZ ;  /* 0x0000000000267805 */ /* 0x000fe4000001ff00 */
[----:B------:R-:W-:Y:S02]  /*6d70*/  CS2R R36, SRZ ;  /* 0x0000000000247805 */ /* 0x000fe4000001ff00 */
[----:B------:R-:W-:Y:S02]  /*6d80*/  CS2R R30, SRZ ;  /* 0x00000000001e7805 */ /* 0x000fe4000001ff00 */
[----:B------:R-:W-:Y:S05]  /*6d90*/  CS2R R28, SRZ ;  /* 0x00000000001c7805 */ /* 0x000fea000001ff00 */
[----:B------:R-:W-:Y:S01]  /*6da0*/  @P1 VIADD R4, R3, 0xfffffff0 ;  /* 0xfffffff003041836 */ /* 0x000fe20000000000 */
[----:B------:R-:W-:Y:S06]  /*6db0*/  @P2 BRA `(.L_x_113) ;  /* 0x00000000000c2947 */ /* 0x000fec0003800000 */
[----:B------:R-:W-:Y:S04]  /*6dc0*/  SHF.L.U32 R3, R68, 0x1f, RZ ;  /* 0x0000001f44037819 */ /* 0x000fe800000006ff */
[----:B------:R-:W1:Y:S02]  /*6dd0*/  SYNCS.PHASECHK.TRANS64.TRYWAIT P1, [R0+URZ+0x80], R3 ;  /* 0x00008003000075a7 */ /* 0x000e6400080211ff */
[----:B-1----:R-:W-:Y:S05]  /*6de0*/  @!P1 BRA `(.L_x_114) ;  /* 0x0000002000649947 */ /* 0x002fea0003800000 */
.L_x_113:
[----:B------:R-:W-:Y:S05]  /*6df0*/  BSYNC B0 ;  /* 0x0000000000007941 */ /* 0x000fea0003800000 */
.L_x_112:
[----:B------:R-:W-:Y:S01]  /*6e00*/  UIADD3 UR4, UPT, UPT, UR47, 0x1, URZ ;  /* 0x000000012f047890 */ /* 0x000fe2000fffe0ff */
[----:B------:R-:W-:Y:S03]  /*6e10*/  ISETP.NE.AND P1, PT, R69, RZ, PT ;  /* 0x000000ff4500720c */ /* 0x000fe60003f25270 */
[----:B------:R-:W-:Y:S04]  /*6e20*/  UISETP.NE.AND UP0, UPT, UR4, 0x3, UPT ;  /* 0x000000030400788c */ /* 0x000fe8000bf05270 */
[----:B------:R-:W-:Y:S02]  /*6e30*/  USEL UR5, URZ, 0x1, UP0 ;  /* 0x00000001ff057887 */ /* 0x000fe40008000000 */
[----:B------:R-:W-:Y:S04]  /*6e40*/  USEL UR4, UR4, URZ, UP0 ;  /* 0x000000ff04047287 */ /* 0x000fe80008000000 */
[----:B------:R3:W1:Y:S01]  /*6e50*/  @P1 LDS.128 R36, [R4] ;  /* 0x0000000004241984 */ /* 0x0006620000000c00 */
[----:B------:R-:W-:Y:S01]  /*6e60*/  LOP3.LUT R68, R68, UR5, RZ, 0x3c, !PT ;  /* 0x0000000544447c12 */ /* 0x000fe2000f8e3cff */
[----:B------:R-:W-:Y:S02]  /*6e70*/  IMAD.U32 R65, RZ, RZ, UR4 ;  /* 0x00000004ff417e24 */ /* 0x000fe4000f8e00ff */
[----:B------:R3:W1:Y:S04]  /*6e80*/  @P1 LDS.128 R28, [R27+0x200] ;  /* 0x000200001b1c1984 */ /* 0x0006680000000c00 */
.L_x_111:
[----:B------:R-:W-:Y:S05]  /*6e90*/  BSYNC B1 ;  /* 0x0000000000017941 */ /* 0x000fea0003800000 */
.L_x_110:
[----:B-1----:R-:W-:Y:S04]  /*6ea0*/  SHF.R.U32.HI R0, RZ, 0x15, R25 ;  /* 0x00000015ff007819 */ /* 0x002fe80000011619 */
[----:B------:R-:W-:Y:S01]  /*6eb0*/  LOP3.LUT P1, RZ, R0, 0x3, R47, 0x48, !PT ;  /* 0x0000000300ff7812 */ /* 0x000fe2000782482f */
[----:B------:R-:W-:Y:S01]  /*6ec0*/  @!UPT UIADD3 URZ, UPT, UPT, URZ, URZ, URZ ;  /* 0x000000fffffff290 */ /* 0x000fe2000fffe0ff */
[----:B----4-:R-:W-:Y:S11]  /*6ed0*/  @P0 BRA `(.L_x_115) ;  /* 0x0000000000080947 */ /* 0x010ff60003800000 */
[----:B------:R-:W1:Y:S02]  /*6ee0*/  SYNCS.PHASECHK.TRANS64.TRYWAIT P0, [R53+URZ+0xe0], R2 ;  /* 0x0000e002350075a7 */ /* 0x000e6400080011ff */
[----:B-1----:R-:W-:Y:S05]  /*6ef0*/  @!P0 BRA `(.L_x_116) ;  /* 0x0000002000348947 */ /* 0x002fea0003800000 */
.L_x_115:
[----:B------:R-:W-:Y:S05]  /*6f00*/  @!P1 BRA `(.L_x_117) ;  /* 0x0000000000409947 */ /* 0x000fea0003800000 */
[----:B------:R-:W4:Y:S01]  /*6f10*/  LDCU.64 UR8, c[0x4][0x70] ;  /* 0x01000e00ff0877ac */ /* 0x000f220008000a00 */
[----:B------:R-:W-:Y:S01]  /*6f20*/  MOV R3, 0x0 ;  /* 0x0000000000037802 */ /* 0x000fe20000000f00 */
[----:B------:R-:W-:Y:S02]  /*6f30*/  HFMA2 R12, -RZ, RZ, 0, 5.9604644775390625e-08 ;  /* 0x00000001ff0c7431 */ /* 0x000fe400000001ff */
[----:B------:R-:W-:Y:S02]  /*6f40*/  IMAD.MOV.U32 R8, RZ, RZ, 0x192 ;  /* 0x00000192ff087424 */ /* 0x000fe400078e00ff */
[----:B------:R-:W-:Y:S01]  /*6f50*/  IMAD.MOV.U32 R13, RZ, RZ, RZ ;  /* 0x000000ffff0d7224 */ /* 0x000fe200078e00ff */
[----:B------:R-:W5:Y:S01]  /*6f60*/  LDCU.64 UR6, c[0x4][0x78] ;  /* 0x01000f00ff0677ac */ /* 0x000f620008000a00 */
[----:B-1----:R-:W1:Y:S01]  /*6f70*/  LDC.64 R2, c[0x4][R3] ;  /* 0x0100000003027b82 */ /* 0x002e620000000a00 */
[----:B------:R-:W2:Y:S01]  /*6f80*/  LDCU.64 UR4, c[0x4][0x10] ;  /* 0x01000200ff0477ac */ /* 0x000ea20008000a00 */
[----:B----4-:R-:W-:Y:S01]  /*6f90*/  MOV R5, UR9 ;  /* 0x0000000900057c02 */ /* 0x010fe20008000f00 */
[----:B---3--:R-:W-:Y:S01]  /*6fa0*/  IMAD.U32 R4, RZ, RZ, UR8 ;  /* 0x00000008ff047e24 */ /* 0x008fe2000f8e00ff */
[----:B-----5:R-:W-:Y:S01]  /*6fb0*/  MOV R7, UR7 ;  /* 0x0000000700077c02 */ /* 0x020fe20008000f00 */
[----:B------:R-:W-:Y:S01]  /*6fc0*/  IMAD.U32 R6, RZ, RZ, UR6 ;  /* 0x00000006ff067e24 */ /* 0x000fe2000f8e00ff */
[----:B--2---:R-:W-:Y:S01]  /*6fd0*/  MOV R11, UR5 ;  /* 0x00000005000b7c02 */ /* 0x004fe20008000f00 */
[----:B------:R-:W-:Y:S02]  /*6fe0*/  IMAD.U32 R10, RZ, RZ, UR4 ;  /* 0x00000004ff0a7e24 */ /* 0x000fe4000f8e00ff */
[----:B------:R-:W-:Y:S07]  /*6ff0*/  LEPC R20, `(.L_x_117) ;  /* 0x000000001014794e */ /* 0x000fee0000000000 */
[----:B-1----:R-:W-:Y:S05]  /*7000*/  CALL.ABS.NOINC R2 ;  /* 0x0000000002007343 */ /* 0x002fea0003c00000 */
.L_x_117:
[----:B------:R-:W-:Y:S05]  /*7010*/  WARPSYNC.ALL ;  /* 0x0000000000007948 */ /* 0x000fea0003800000 */
[----:B------:R-:W-:Y:S01]  /*7020*/  R2UR UR4, R25 ;  /* 0x00000000190472ca */ /* 0x000fe200000e0000 */
[--C-:B------:R-:W-:Y:S01]  /*7030*/  HADD2.F32 R3, -RZ, R28.reuse.H0_H0 ;  /* 0x2000001cff037230 */ /* 0x100fe20000004100 */
[----:B------:R-:W-:Y:S01]  /*7040*/  MOV R63, 0x10 ;  /* 0x00000010003f7802 */ /* 0x000fe20000000f00 */
[--C-:B------:R-:W-:Y:S01]  /*7050*/  HADD2.F32 R20, -RZ, R29.reuse.H0_H0 ;  /* 0x2000001dff147230 */ /* 0x100fe20000004100 */
[----:B------:R-:W-:Y:S01]  /*7060*/  LOP3.LUT P6, RZ, R45, 0x40, RZ, 0xc0, !PT ;  /* 0x000000402dff7812 */ /* 0x000fe200078cc0ff */
[----:B------:R-:W-:Y:S01]  /*7070*/  HADD2.F32 R21, -RZ, R29.H1_H1 ;  /* 0x3000001dff157230 */ /* 0x000fe20000004100 */
[----:B------:R-:W-:Y:S01]  /*7080*/  ISETP.NE.AND P0, PT, R58, RZ, PT ;  /* 0x000000ff3a00720c */ /* 0x000fe20003f05270 */
[----:B------:R-:W-:Y:S01]  /*7090*/  BSSY.RECONVERGENT B0, `(.L_x_118) ;  /* 0x0000051000007945 */ /* 0x000fe20003800200 */
[----:B------:R-:W-:Y:S05]  /*70a0*/  SEL R63, R63, 0xfffffff0, !P6 ;  /* 0xfffffff03f3f7807 */ /* 0x000fea0007000000 */
[----:B---3--:R-:W2:Y:S02]  /*70b0*/  LDTM.x16 R4, tmem[UR4] ;  /* 0x00000004000479ee */ /* 0x008ea40008240000 */
[C---:B--2---:R-:W-:Y:S01]  /*70c0*/  FMUL R0, R24.reuse, R4 ;  /* 0x0000000418007220 */ /* 0x044fe20000400000 */
[----:B------:R-:W-:Y:S02]  /*70d0*/  HADD2.F32 R4, -RZ, R28.H1_H1 ;  /* 0x3000001cff047230 */ /* 0x000fe40000004100 */
[C---:B-1----:R-:W-:Y:S01]  /*70e0*/  FMUL R2, R24.reuse, R5 ;  /* 0x0000000518027220 */ /* 0x042fe20000400000 */
[----:B------:R-:W-:Y:S01]  /*70f0*/  FMUL R7, R24, R7 ;  /* 0x0000000718077220 */ /* 0x000fe20000400000 */
[----:B------:R-:W-:Y:S01]  /*7100*/  FFMA R0, R26, R3, R0 ;  /* 0x000000031a007223 */ /* 0x000fe20000000000 */
[----:B------:R-:W-:Y:S01]  /*7110*/  FMUL R3, R24, R6 ;  /* 0x0000000618037220 */ /* 0x000fe20000400000 */
[----:B------:R-:W-:Y:S01]  /*7120*/  FFMA R2, R26, R4, R2 ;  /* 0x000000041a027223 */ /* 0x000fe20000000002 */
[C---:B------:R-:W-:Y:S01]  /*7130*/  FMUL R4, R24.reuse, R8 ;  /* 0x0000000818047220 */ /* 0x040fe20000400000 */
[C---:B------:R-:W-:Y:S01]  /*7140*/  FMUL R8, R24.reuse, R12 ;  /* 0x0000000c18087220 */ /* 0x040fe20000400000 */
[----:B------:R-:W-:Y:S01]  /*7150*/  FMUL R12, R24, R16 ;  /* 0x00000010180c7220 */ /* 0x000fe20000400000 */
[--C-:B------:R-:W-:Y:S01]  /*7160*/  HADD2.F32 R16, -RZ, R30.reuse.H0_H0 ;  /* 0x2000001eff107230 */ /* 0x100fe20000004100 */
[----:B------:R-:W-:Y:S01]  /*7170*/  F2FP.F16.F32.PACK_AB R32, R2, R0 ;  /* 0x000000000220723e */ /* 0x000fe200000000ff */
[----:B------:R-:W-:Y:S02]  /*7180*/  HADD2.F32 R0, -RZ, R30.H1_H1 ;  /* 0x3000001eff007230 */ /* 0x000fe40000004100 */
[----:B------:R-:W-:Y:S01]  /*7190*/  FMUL R5, R24, R9 ;  /* 0x0000000918057220 */ /* 0x000fe20000400000 */
[C---:B------:R-:W-:Y:S01]  /*71a0*/  FFMA R3, R26.reuse, R20, R3 ;  /* 0x000000141a037223 */ /* 0x040fe20000000003 */
[C---:B------:R-:W-:Y:S01]  /*71b0*/  FFMA R7, R26.reuse, R21, R7 ;  /* 0x000000151a077223 */ /* 0x040fe20000000007 */
[--C-:B------:R-:W-:Y:S02]  /*71c0*/  HADD2.F32 R2, -RZ, R31.reuse.H0_H0 ;  /* 0x2000001fff027230 */ /* 0x100fe40000004100 */
[----:B------:R-:W-:Y:S01]  /*71d0*/  FFMA R4, R26, R16, R4 ;  /* 0x000000101a047223 */ /* 0x000fe20000000004 */
[----:B------:R-:W-:Y:S01]  /*71e0*/  FMUL R6, R24, R10 ;  /* 0x0000000a18067220 */ /* 0x000fe20000400000 */
[----:B------:R-:W-:Y:S01]  /*71f0*/  FFMA R5, R26, R0, R5 ;  /* 0x000000001a057223 */ /* 0x000fe20000000005 */
[----:B------:R-:W-:Y:S02]  /*7200*/  HADD2.F32 R16, -RZ, R31.H1_H1 ;  /* 0x3000001fff107230 */ /* 0x000fe40000004100 */
[----:B------:R-:W-:Y:S01]  /*7210*/  FMUL R11, R24, R11 ;  /* 0x0000000b180b7220 */ /* 0x000fe20000400000 */
[--C-:B------:R-:W-:Y:S02]  /*7220*/  HADD2.F32 R0, -RZ, R36.reuse.H0_H0 ;  /* 0x20000024ff007230 */ /* 0x100fe40000004100 */
[C---:B------:R-:W-:Y:S01]  /*7230*/  FFMA R6, R26.reuse, R2, R6 ;  /* 0x000000021a067223 */ /* 0x040fe20000000006 */
[----:B------:R-:W-:Y:S01]  /*7240*/  F2FP.F16.F32.PACK_AB R33, R7, R3 ;  /* 0x000000030721723e */ /* 0x000fe200000000ff */
[----:B------:R-:W-:Y:S02]  /*7250*/  HADD2.F32 R2, -RZ, R36.H1_H1 ;  /* 0x30000024ff027230 */ /* 0x000fe40000004100 */
[----:B------:R-:W-:Y:S01]  /*7260*/  FFMA R11, R26, R16, R11 ;  /* 0x000000101a0b7223 */ /* 0x000fe2000000000b */
[----:B------:R-:W-:Y:S01]  /*7270*/  FMUL R9, R24, R13 ;  /* 0x0000000d18097220 */ /* 0x000fe20000400000 */
[--C-:B------:R-:W-:Y:S02]  /*7280*/  HADD2.F32 R3, -RZ, R37.reuse.H0_H0 ;  /* 0x20000025ff037230 */ /* 0x100fe40000004100 */
[----:B------:R-:W-:Y:S01]  /*7290*/  FFMA R8, R26, R0, R8 ;  /* 0x000000001a087223 */ /* 0x000fe20000000008 */
[C---:B------:R-:W-:Y:S01]  /*72a0*/  FMUL R10, R24.reuse, R14 ;  /* 0x0000000e180a7220 */ /* 0x040fe20000400000 */
[----:B------:R-:W-:Y:S02]  /*72b0*/  HADD2.F32 R0, -RZ, R37.H1_H1 ;  /* 0x30000025ff007230 */ /* 0x000fe40000004100 */
[----:B------:R-:W-:Y:S01]  /*72c0*/  FMUL R15, R24, R15 ;  /* 0x0000000f180f7220 */ /* 0x000fe20000400000 */
[C---:B------:R-:W-:Y:S01]  /*72d0*/  FFMA R9, R26.reuse, R2, R9 ;  /* 0x000000021a097223 */ /* 0x040fe20000000009 */
[C---:B------:R-:W-:Y:S01]  /*72e0*/  FFMA R10, R26.reuse, R3, R10 ;  /* 0x000000031a0a7223 */ /* 0x040fe2000000000a */
[--C-:B------:R-:W-:Y:S01]  /*72f0*/  HADD2.F32 R2, -RZ, R38.reuse.H0_H0 ;  /* 0x20000026ff027230 */ /* 0x100fe20000004100 */
[----:B------:R-:W-:Y:S01]  /*7300*/  F2FP.F16.F32.PACK_AB R34, R5, R4 ;  /* 0x000000040522723e */ /* 0x000fe200000000ff */
[----:B------:R-:W-:Y:S02]  /*7310*/  HADD2.F32 R3, -RZ, R38.H1_H1 ;  /* 0x30000026ff037230 */ /* 0x000fe40000004100 */
[----:B------:R-:W-:Y:S01]  /*7320*/  FFMA R15, R26, R0, R15 ;  /* 0x000000001a0f7223 */ /* 0x000fe2000000000f */
[C---:B------:R-:W-:Y:S01]  /*7330*/  FMUL R13, R24.reuse, R17 ;  /* 0x00000011180d7220 */ /* 0x040fe20000400000 */
[--C-:B------:R-:W-:Y:S02]  /*7340*/  HADD2.F32 R4, -RZ, R39.reuse.H0_H0 ;  /* 0x20000027ff047230 */ /* 0x100fe40000004100 */
[C---:B------:R-:W-:Y:S01]  /*7350*/  FMUL R14, R24.reuse, R18 ;  /* 0x00000012180e7220 */ /* 0x040fe20000400000 */
[----:B------:R-:W-:Y:S02]  /*7360*/  HADD2.F32 R0, -RZ, R39.H1_H1 ;  /* 0x30000027ff007230 */ /* 0x000fe40000004100 */
[----:B------:R-:W-:Y:S01]  /*7370*/  FMUL R19, R24, R19 ;  /* 0x0000001318137220 */ /* 0x000fe20000400000 */
[----:B------:R-:W-:Y:S01]  /*7380*/  F2FP.F16.F32.PACK_AB R35, R11, R6 ;  /* 0x000000060b23723e */ /* 0x000fe200000000ff */
[C---:B------:R-:W-:Y:S01]  /*7390*/  FFMA R12, R26.reuse, R2, R12 ;  /* 0x000000021a0c7223 */ /* 0x040fe2000000000c */
[C---:B------:R-:W-:Y:S01]  /*73a0*/  FFMA R13, R26.reuse, R3, R13 ;  /* 0x000000031a0d7223 */ /* 0x040fe2000000000d */
[C---:B------:R-:W-:Y:S01]  /*73b0*/  FFMA R14, R26.reuse, R4, R14 ;  /* 0x000000041a0e7223 */ /* 0x040fe2000000000e */
[----:B------:R-:W-:Y:S01]  /*73c0*/  FFMA R19, R26, R0, R19 ;  /* 0x000000001a137223 */ /* 0x000fe20000000013 */
[----:B------:R1:W-:Y:S01]  /*73d0*/  STS.128 [R27+0x200], R32 ;  /* 0x000200201b007388 */ /* 0x0003e20000000c00 */
[----:B------:R-:W-:Y:S02]  /*73e0*/  F2FP.F16.F32.PACK_AB R8, R9, R8 ;  /* 0x000000080908723e */ /* 0x000fe400000000ff */
[----:B------:R-:W-:Y:S02]  /*73f0*/  F2FP.F16.F32.PACK_AB R9, R15, R10 ;  /* 0x0000000a0f09723e */ /* 0x000fe400000000ff */
[----:B------:R-:W-:Y:S02]  /*7400*/  F2FP.F16.F32.PACK_AB R10, R13, R12 ;  /* 0x0000000c0d0a723e */ /* 0x000fe400000000ff */
[----:B------:R-:W-:Y:S02]  /*7410*/  F2FP.F16.F32.PACK_AB R11, R19, R14 ;  /* 0x0000000e130b723e */ /* 0x000fe400000000ff */
[----:B------:R-:W-:Y:S05]  /*7420*/  IADD3 R0, PT, PT, R27, R63, RZ ;  /* 0x0000003f1b007210 */ /* 0x000fea0007ffe0ff */
[----:B------:R1:W-:Y:S01]  /*7430*/  STS.128 [R0+0x200], R8 ;  /* 0x0002000800007388 */ /* 0x0003e20000000c00 */
[----:B------:R-:W-:Y:S01]  /*7440*/  @!PT LDS RZ, [RZ] ;  /* 0x00000000fffff984 */ /* 0x000fe20000000800 */
[----:B------:R-:W-:Y:S01]  /*7450*/  @!PT LDS RZ, [RZ] ;  /* 0x00000000fffff984 */ /* 0x000fe20000000800 */
[----:B------:R-:W-:Y:S01]  /*7460*/  @!PT LDS RZ, [RZ] ;  /* 0x00000000fffff984 */ /* 0x000fe20000000800 */
[----:B------:R-:W-:Y:S01]  /*7470*/  @!PT LDS RZ, [RZ] ;  /* 0x00000000fffff984 */ /* 0x000fe20000000800 */
[----:B------:R2:W-:Y:S07]  /*7480*/  MEMBAR.ALL.CTA ;  /* 0x0000000000007992 */ /* 0x0005ee0000008000 */
[----:B--2---:R-:W2:Y:S02]  /*7490*/  FENCE.VIEW.ASYNC.S ;  /* 0x00000000000073c6 */ /* 0x004ea40000000000 */
[----:B--2---:R-:W-:Y:S06]  /*74a0*/  BAR.SYNC.DEFER_BLOCKING 0x1, 0x80 ;  /* 0x0042000000007b1d */ /* 0x004fec0000010000 */
[----:B------:R-:W-:Y:S05]  /*74b0*/  @P0 BRA `(.L_x_119) ;  /* 0x0000000000380947 */ /* 0x000fea0003800000 */
[----:B------:R-:W2:Y:S01]  /*74c0*/  LDCU.64 UR6, c[0x0][0x348] ;  /* 0x00006900ff0677ac */ /* 0x000ea20008000a00 */
[----:B------:R-:W-:Y:S01]  /*74d0*/  R2UR UR5, R64 ;  /* 0x00000000400572ca */ /* 0x000fe200000e0000 */
[----:B------:R-:W-:Y:S01]  /*74e0*/  UMOV UR51, UR36 ;  /* 0x0000002400337c82 */ /* 0x000fe20008000000 */
[----:B------:R-:W-:Y:S01]  /*74f0*/  UIADD3 UR9, UPT, UPT, UR49, 0x20, URZ ;  /* 0x0000002031097890 */ /* 0x000fe2000fffe0ff */
[----:B------:R-:W-:Y:S01]  /*7500*/  UMOV UR10, UR50 ;  /* 0x00000032000a7c82 */ /* 0x000fe20008000000 */
[----:B------:R-:W-:Y:S09]  /*7510*/  UMOV UR11, UR36 ;  /* 0x00000024000b7c82 */ /* 0x000ff20008000000 */
[----:B------:R-:W-:Y:S02]  /*7520*/  UIADD3 UR5, UPT, UPT, UR45, UR5, URZ ;  /* 0x000000052d057290 */ /* 0x000fe4000fffe0ff */
[----:B--2---:R-:W-:Y:S02]  /*7530*/  UIADD3 UR4, UP0, UPT, UR6, 0x680, URZ ;  /* 0x0000068006047890 */ /* 0x004fe4000ff1e0ff */
[----:B------:R-:W-:Y:S02]  /*7540*/  UIADD3 UR48, UPT, UPT, UR5, 0x200, URZ ;  /* 0x0000020005307890 */ /* 0x000fe4000fffe0ff */
[----:B------:R-:W-:Y:S02]  /*7550*/  UIADD3 UR8, UPT, UPT, UR5, 0xa00, URZ ;  /* 0x00000a0005087890 */ /* 0x000fe4000fffe0ff */
[----:B------:R-:W-:Y:S09]  /*7560*/  UIADD3.X UR5, UPT, UPT, URZ, UR7, URZ, UP0, !UPT ;  /* 0x00000007ff057290 */ /* 0x000ff200087fe4ff */
[----:B------:R2:W-:Y:S01]  /*7570*/  UTMASTG.3D [UR48], [UR4] ;  /* 0x00000030040073b5 */ /* 0x0005e20008010000 */
[----:B------:R2:W-:Y:S02]  /*7580*/  UTMASTG.3D [UR8], [UR4] ;  /* 0x00000008040073b5 */ /* 0x0005e40008010000 */
[----:B--2---:R0:W-:Y:S02]  /*7590*/  UTMACMDFLUSH ;  /* 0x00000000000079b7 */ /* 0x0041e40000000000 */
.L_x_119:
[----:B------:R-:W-:Y:S05]  /*75a0*/  BSYNC.RECONVERGENT B0 ;  /* 0x0000000000007941 */ /* 0x000fea0003800200 */
.L_x_118:
[----:B------:R-:W-:Y:S01]  /*75b0*/  UIADD3 UR46, UPT, UPT, UR47, 0x1, URZ ;  /* 0x000000012f2e7890 */ /* 0x000fe2000fffe0ff */
[----:B------:R-:W-:Y:S03]  /*75c0*/  BSSY.RECONVERGENT B0, `(.L_x_120) ;  /* 0x0000005000007945 */ /* 0x000fe60003800200 */
[----:B------:R-:W-:Y:S04]  /*75d0*/  UISETP.NE.AND UP0, UPT, UR46, 0x3, UPT ;  /* 0x000000032e00788c */ /* 0x000fe8000bf05270 */
[----:B------:R-:W-:Y:S01]  /*75e0*/  USEL UR44, UR46, URZ, UP0 ;  /* 0x000000ff2e2c7287 */ /* 0x000fe20008000000 */
[----:B------:R-:W-:Y:S11]  /*75f0*/  @P0 BRA `(.L_x_121) ;  /* 0x0000000000040947 */ /* 0x000ff60003800000 */
[----:B------:R-:W-:Y:S04]  /*7600*/  DEPBAR.LE SB0, 0x1 ;  /* 0x000080400000791a */ /* 0x000fe80000000000 */
.L_x_121:
[----:B------:R-:W-:Y:S05]  /*7610*/  BSYNC.RECONVERGENT B0 ;  /* 0x0000000000007941 */ /* 0x000fea0003800200 */
.L_x_120:
[----:B------:R-:W-:Y:S01]  /*7620*/  BAR.SYNC.DEFER_BLOCKING 0x1, 0x80 ;  /* 0x0042000000007b1d */ /* 0x000fe20000010000 */
[----:B------:R-:W-:Y:S01]  /*7630*/  ISETP.NE.AND P1, PT, R62, RZ, PT ;  /* 0x000000ff3e00720c */ /* 0x000fe20003f25270 */
[----:B------:R-:W-:Y:S01]  /*7640*/  UISETP.NE.AND UP0, UPT, UR53, URZ, UPT ;  /* 0x000000ff3500728c */ /* 0x000fe2000bf05270 */
[----:B------:R-:W-:Y:S11]  /*7650*/  LEA R2, R65, UR45, 0x3 ;  /* 0x0000002d41027c11 */ /* 0x000ff6000f8e18ff */
[----:B------:R-:W-:Y:S01]  /*7660*/  @P1 SHF.L.U32 R3, R68, 0x1f, RZ ;  /* 0x0000001f44031819 */ /* 0x000fe200000006ff */
[----:B------:R-:W-:Y:S06]  /*7670*/  BRA.U !UP0, `(.L_x_122) ;  /* 0x0000000108247547 */ /* 0x000fec000b800000 */
[----:B------:R-:W-:Y:S01]  /*7680*/  IMAD.U32 R4, RZ, RZ, UR52 ;  /* 0x00000034ff047e24 */ /* 0x000fe2000f8e00ff */
[----:B-1----:R-:W-:Y:S01]  /*7690*/  MOV R0, UR55 ;  /* 0x0000003700007c02 */ /* 0x002fe20008000f00 */
[----:B------:R-:W-:Y:S03]  /*76a0*/  UIADD3 UR4, UPT, UPT, UR52, 0x1, URZ ;  /* 0x0000000134047890 */ /* 0x000fe6000fffe0ff */
[----:B------:R-:W-:Y:S01]  /*76b0*/  @P1 LEA R4, R4, UR45, 0x3 ;  /* 0x0000002d04041c11 */ /* 0x000fe2000f8e18ff */
[----:B------:R-:W-:Y:S04]  /*76c0*/  UISETP.NE.AND UP0, UPT, UR4, 0x3, UPT ;  /* 0x000000030400788c */ /* 0x000fe8000bf05270 */
[----:B------:R-:W-:Y:S01]  /*76d0*/  @P1 VIADD R4, R4, 0x98 ;  /* 0x0000009804041836 */ /* 0x000fe20000000000 */
[----:B------:R-:W-:Y:S04]  /*76e0*/  USEL UR52, UR4, URZ, UP0 ;  /* 0x000000ff04347287 */ /* 0x000fe80008000000 */
[----:B------:R-:W-:Y:S04]  /*76f0*/  @P1 PRMT R0, R0, 0x654, R4 ;  /* 0x0000065400001816 */ /* 0x000fe80000000004 */
[----:B------:R2:W-:Y:S04]  /*7700*/  @P1 SYNCS.ARRIVE.TRANS64.RED.A1T0 RZ, [R0+URZ], RZ ;  /* 0x000000ff00ff19a7 */ /* 0x0005e800081004ff */
.L_x_122:
[----:B------:R-:W3:Y:S01]  /*7710*/  @P1 SYNCS.PHASECHK.TRANS64.TRYWAIT P0, [R2+URZ+0x80], R3 ;  /* 0x00008003020015a7 */ /* 0x000ee200080011ff */
[----:B------:R-:W-:Y:S01]  /*7720*/  BSSY B1, `(.L_x_123) ;  /* 0x0000012000017945 */ /* 0x000fe20003800000 */
[----:B---3--:R-:W-:Y:S03]  /*7730*/  @P1 SEL R67, RZ, 0x1, !P0 ;  /* 0x00000001ff431807 */ /* 0x008fe60004000000 */
[----:B------:R-:W-:Y:S05]  /*7740*/  @!P1 BRA `(.L_x_124) ;  /* 0x00000000003c9947 */ /* 0x000fea0003800000 */
[----:B------:R-:W-:Y:S01]  /*7750*/  ISETP.NE.AND P1, PT, R69, RZ, PT ;  /* 0x000000ff4500720c */ /* 0x000fe20003f25270 */
[----:B------:R-:W-:Y:S01]  /*7760*/  BSSY B0, `(.L_x_125) ;  /* 0x0000009000007945 */ /* 0x000fe20003800000 */
[----:B------:R-:W-:Y:S11]  /*7770*/  ISETP.NE.AND P0, PT, R67, RZ, PT ;  /* 0x000000ff4300720c */ /* 0x000ff60003f05270 */
[----:B------:R-:W-:Y:S05]  /*7780*/  @P1 IMAD R65, R65, 0x1000, R66 ;  /* 0x0000100041411824 */ /* 0x000fea00078e0242 */
[----:B-12---:R-:W-:Y:S05]  /*7790*/  @P1 IADD3 R0, PT, PT, R65, UR45, RZ ;  /* 0x0000002d41001c10 */ /* 0x006fea000fffe0ff */
[----:B------:R-:W-:Y:S01]  /*77a0*/  @P1 IMAD.IADD R0, R63, 0x1, R0 ;  /* 0x000000013f001824 */ /* 0x000fe200078e0200 */
[----:B------:R-:W-:Y:S06]  /*77b0*/  @P0 BRA `(.L_x_126) ;  /* 0x00000000000c0947 */ /* 0x000fec0003800000 */
[----:B------:R-:W-:Y:S04]  /*77c0*/  SHF.L.U32 R68, R68, 0x1f, RZ ;  /* 0x0000001f44447819 */ /* 0x000fe800000006ff */
[----:B------:R-:W1:Y:S02]  /*77d0*/  SYNCS.PHASECHK.TRANS64.TRYWAIT P0, [R2+URZ+0x80], R68 ;  /* 0x00008044020075a7 */ /* 0x000e6400080011ff */
[----:B-1----:R-:W-:Y:S05]  /*77e0*/  @!P0 BRA `(.L_x_127) ;  /* 0x00000018000c8947 */ /* 0x002fea0003800000 */
.L_x_126:
[----:B------:R-:W-:Y:S05]  /*77f0*/  BSYNC B0 ;  /* 0x0000000000007941 */ /* 0x000fea0003800000 */
.L_x_125:
[----:B------:R-:W-:Y:S11]  /*7800*/  ISETP.NE.AND P0, PT, R69, RZ, PT ;  /* 0x000000ff4500720c */ /* 0x000ff60003f05270 */
[----:B------:R-:W-:Y:S02]  /*7810*/  @!UPT UIADD3 URZ, UPT, UPT, URZ, URZ, URZ ;  /* 0x000000fffffff290 */ /* 0x000fe4000fffe0ff */
[----:B------:R3:W4:Y:S04]  /*7820*/  @P0 LDS.128 R28, [R65+UR45+0x200] ;  /* 0x0002002d411c0984 */ /* 0x0007280008000c00 */
[----:B------:R3:W2:Y:S02]  /*7830*/  @P0 LDS.128 R36, [R0+0x200] ;  /* 0x0002000000240984 */ /* 0x0006a40000000c00 */
.L_x_124:
[----:B------:R-:W-:Y:S05]  /*7840*/  BSYNC B1 ;  /* 0x0000000000017941 */ /* 0x000fea0003800000 */
.L_x_123:
[----:B-123--:R-:W-:Y:S05]  /*7850*/  VIADD R0, R25, 0x10 ;  /* 0x0000001019007836 */ /* 0x00efea0000000000 */
[----:B------:R-:W-:Y:S04]  /*7860*/  SHF.R.U32.HI R0, RZ, 0x15, R0 ;  /* 0x00000015ff007819 */ /* 0x000fe80000011600 */
[----:B------:R-:W-:Y:S11]  /*7870*/  LOP3.LUT P0, RZ, R0, 0x3, R47, 0x48, !PT ;  /* 0x0000000300ff7812 */ /* 0x000ff6000780482f */
[----:B------:R-:W-:Y:S02]  /*7880*/  @!UPT UIADD3 URZ, UPT, UPT, URZ, URZ, URZ ;  /* 0x000000fffffff290 */ /* 0x000fe4000fffe0ff */
[----:B------:R-:W-:Y:S05]  /*7890*/  @!P0 BRA `(.L_x_128) ;  /* 0x0000000000408947 */ /* 0x000fea0003800000 */
[----:B------:R-:W1:Y:S01]  /*78a0*/  LDCU.64 UR8, c[0x4][0x70] ;  /* 0x01000e00ff0877ac */ /* 0x000e620008000a00 */
[----:B------:R-:W-:Y:S01]  /*78b0*/  MOV R3, 0x0 ;  /* 0x0000000000037802 */ /* 0x000fe20000000f00 */
[----:B------:R-:W-:Y:S02]  /*78c0*/  HFMA2 R12, -RZ, RZ, 0, 5.9604644775390625e-08 ;  /* 0x00000001ff0c7431 */ /* 0x000fe400000001ff */
[----:B------:R-:W-:Y:S02]  /*78d0*/  IMAD.MOV.U32 R8, RZ, RZ, 0x192 ;  /* 0x00000192ff087424 */ /* 0x000fe400078e00ff */
[----:B------:R-:W-:Y:S01]  /*78e0*/  IMAD.MOV.U32 R13, RZ, RZ, RZ ;  /* 0x000000ffff0d7224 */ /* 0x000fe200078e00ff */
[----:B------:R-:W2:Y:S01]  /*78f0*/  LDCU.64 UR6, c[0x4][0x78] ;  /* 0x01000f00ff0677ac */ /* 0x000ea20008000a00 */
[----:B------:R-:W3:Y:S01]  /*7900*/  LDC.64 R2, c[0x4][R3] ;  /* 0x0100000003027b82 */ /* 0x000ee20000000a00 */
[----:B------:R-:W5:Y:S01]  /*7910*/  LDCU.64 UR4, c[0x4][0x10] ;  /* 0x01000200ff0477ac */ /* 0x000f620008000a00 */
[----:B-1----:R-:W-:Y:S01]  /*7920*/  MOV R5, UR9 ;  /* 0x0000000900057c02 */ /* 0x002fe20008000f00 */
[----:B------:R-:W-:Y:S01]  /*7930*/  IMAD.U32 R4, RZ, RZ, UR8 ;  /* 0x00000008ff047e24 */ /* 0x000fe2000f8e00ff */
[----:B--2---:R-:W-:Y:S01]  /*7940*/  MOV R7, UR7 ;  /* 0x0000000700077c02 */ /* 0x004fe20008000f00 */
[----:B------:R-:W-:Y:S01]  /*7950*/  IMAD.U32 R6, RZ, RZ, UR6 ;  /* 0x00000006ff067e24 */ /* 0x000fe2000f8e00ff */
[----:B-----5:R-:W-:Y:S01]  /*7960*/  MOV R11, UR5 ;  /* 0x00000005000b7c02 */ /* 0x020fe20008000f00 */
[----:B------:R-:W-:Y:S02]  /*7970*/  IMAD.U32 R10, RZ, RZ, UR4 ;  /* 0x00000004ff0a7e24 */ /* 0x000fe4000f8e00ff */
[----:B------:R-:W-:Y:S07]  /*7980*/  LEPC R20, `(.L_x_128) ;  /* 0x000000001014794e */ /* 0x000fee0000000000 */
[----:B---34-:R-:W-:Y:S05]  /*7990*/  CALL.ABS.NOINC R2 ;  /* 0x0000000002007343 */ /* 0x018fea0003c00000 */
.L_x_128:
[----:B------:R-:W-:Y:S01]  /*79a0*/  ISETP.NE.AND P0, PT, R58, RZ, PT ;  /* 0x000000ff3a00720c */ /* 0x000fe20003f05270 */
[----:B------:R-:W-:Y:S05]  /*79b0*/  WARPSYNC.ALL ;  /* 0x0000000000007948 */ /* 0x000fea0003800000 */
[----:B------:R-:W-:Y:S01]  /*79c0*/  R2UR UR4, R25 ;  /* 0x00000000190472ca */ /* 0x000fe200000e0000 */
[--C-:B----4-:R-:W-:Y:S01]  /*79d0*/  HADD2.F32 R0, -RZ, R28.reuse.H0_H0 ;  /* 0x2000001cff007230 */ /* 0x110fe20000004100 */
[----:B------:R-:W-:Y:S01]  /*79e0*/  IADD3 R53, PT, PT, R53, 0x100, RZ ;  /* 0x0000010035357810 */ /* 0x000fe20007ffe0ff */
[----:B------:R-:W-:Y:S01]  /*79f0*/  HADD2.F32 R2, -RZ, R28.H1_H1 ;  /* 0x3000001cff027230 */ /* 0x000fe20000004100 */
[----:B------:R-:W-:Y:S01]  /*7a00*/  BSSY.RECONVERGENT B0, `(.L_x_129) ;  /* 0x0000058000007945 */ /* 0x000fe20003800200 */
[--C-:B------:R-:W-:Y:S01]  /*7a10*/  HADD2.F32 R20, -RZ, R29.reuse.H0_H0 ;  /* 0x2000001dff147230 */ /* 0x100fe20000004100 */
[----:B------:R-:W-:Y:S01]  /*7a20*/  LOP3.LUT R53, R53, 0xfefffff8, RZ, 0xc0, !PT ;  /* 0xfefffff835357812 */ /* 0x000fe200078ec0ff */
[----:B------:R-:W-:Y:S02]  /*7a30*/  HADD2.F32 R21, -RZ, R29.H1_H1 ;  /* 0x3000001dff157230 */ /* 0x000fe40000004100 */
[--C-:B------:R-:W-:Y:S02]  /*7a40*/  HADD2.F32 R25, -RZ, R30.reuse.H0_H0 ;  /* 0x2000001eff197230 */ /* 0x100fe40000004100 */
[----:B------:R-:W-:Y:S02]  /*7a50*/  HADD2.F32 R27, -RZ, R30.H1_H1 ;  /* 0x3000001eff1b7230 */ /* 0x000fe40000004100 */
[----:B------:R-:W1:Y:S01]  /*7a60*/  LDTM.x16 R4, tmem[UR4+0x10] ;  /* 0x00001004000479ee */ /* 0x000e620008240000 */
[----:B------:R-:W-:Y:S01]  /*7a70*/  NOP ;  /* 0x0000000000007918 */ /* 0x000fe20000000000 */
[----:B-1----:R1:W-:Y:S01]  /*7a80*/  SYNCS.ARRIVE.TRANS64.RED.A1T0 RZ, [R53+URZ], RZ ;  /* 0x000000ff35ff79a7 */ /* 0x0023e200081004ff */
[--C-:B------:R-:W-:Y:S02]  /*7a90*/  HADD2.F32 R28, -RZ, R31.reuse.H0_H0 ;  /* 0x2000001fff1c7230 */ /* 0x100fe40000004100 */
[----:B------:R-:W-:Y:S02]  /*7aa0*/  HADD2.F32 R29, -RZ, R31.H1_H1 ;  /* 0x3000001fff1d7230 */ /* 0x000fe40000004100 */
        /* <DEDUP_REMOVED lines=8> */
[C---:B------:R-:W-:Y:S01]  /*7b30*/  FMUL R4, R24.reuse, R4 ;  /* 0x0000000418047220 */ /* 0x040fe20000400000 */
[C---:B------:R-:W-:Y:S01]  /*7b40*/  FMUL R5, R24.reuse, R5 ;  /* 0x0000000518057220 */ /* 0x040fe20000400000 */
[C---:B------:R-:W-:Y:S01]  /*7b50*/  FMUL R6, R24.reuse, R6 ;  /* 0x0000000618067220 */ /* 0x040fe20000400000 */
[----:B------:R-:W-:Y:S01]  /*7b60*/  FMUL R3, R24, R9 ;  /* 0x0000000918037220 */ /* 0x000fe20000400000 */
[----:B------:R-:W-:Y:S01]  /*7b70*/  FFMA R4, R26, R0, R4 ;  /* 0x000000001a047223 */ /* 0x000fe20000000004 */
[----:B------:R-:W-:Y:S01]  /*7b80*/  FMUL R0, R24, R7 ;  /* 0x0000000718007220 */ /* 0x000fe20000400000 */
[C---:B------:R-:W-:Y:S01]  /*7b90*/  FFMA R5, R26.reuse, R2, R5 ;  /* 0x000000021a057223 */ /* 0x040fe20000000005 */
[----:B------:R-:W-:Y:S01]  /*7ba0*/  FFMA R6, R26, R20, R6 ;  /* 0x000000141a067223 */ /* 0x000fe20000000006 */
[----:B------:R-:W-:Y:S01]  /*7bb0*/  FMUL R2, R24, R8 ;  /* 0x0000000818027220 */ /* 0x000fe20000400000 */
[----:B------:R-:W-:Y:S01]  /*7bc0*/  FFMA R0, R26, R21, R0 ;  /* 0x000000151a007223 */ /* 0x000fe20000000000 */
[C---:B------:R-:W-:Y:S01]  /*7bd0*/  FMUL R7, R24.reuse, R10 ;  /* 0x0000000a18077220 */ /* 0x040fe20000400000 */
[----:B------:R-:W-:Y:S01]  /*7be0*/  F2FP.F16.F32.PACK_AB R4, R5, R4 ;  /* 0x000000040504723e */ /* 0x000fe200000000ff */
[----:B------:R-:W-:Y:S01]  /*7bf0*/  FMUL R11, R24, R11 ;  /* 0x0000000b180b7220 */ /* 0x000fe20000400000 */
[----:B------:R-:W-:Y:S01]  /*7c00*/  FFMA R2, R26, R25, R2 ;  /* 0x000000191a027223 */ /* 0x000fe20000000002 */
[----:B------:R-:W-:Y:S01]  /*7c10*/  F2FP.F16.F32.PACK_AB R5, R0, R6 ;  /* 0x000000060005723e */ /* 0x000fe200000000ff */
[----:B------:R-:W-:Y:S01]  /*7c20*/  FMUL R8, R24, R12 ;  /* 0x0000000c18087220 */ /* 0x000fe20000400000 */
[----:B------:R-:W-:Y:S01]  /*7c30*/  MOV R0, UR44 ;  /* 0x0000002c00007c02 */ /* 0x000fe20008000f00 */
[----:B------:R-:W-:Y:S01]  /*7c40*/  FFMA R3, R26, R27, R3 ;  /* 0x0000001b1a037223 */ /* 0x000fe20000000003 */
[----:B------:R-:W-:Y:S01]  /*7c50*/  FMUL R9, R24, R13 ;  /* 0x0000000d18097220 */ /* 0x000fe20000400000 */
[----:B------:R-:W-:Y:S01]  /*7c60*/  FFMA R7, R26, R28, R7 ;  /* 0x0000001c1a077223 */ /* 0x000fe20000000007 */
[----:B------:R-:W-:Y:S01]  /*7c70*/  FMUL R10, R24, R14 ;  /* 0x0000000e180a7220 */ /* 0x000fe20000400000 */
[----:B------:R-:W-:Y:S01]  /*7c80*/  FFMA R11, R26, R29, R11 ;  /* 0x0000001d1a0b7223 */ /* 0x000fe2000000000b */
[----:B------:R-:W-:Y:S01]  /*7c90*/  FMUL R15, R24, R15 ;  /* 0x0000000f180f7220 */ /* 0x000fe20000400000 */
[----:B------:R-:W-:Y:S01]  /*7ca0*/  FFMA R8, R26, R30, R8 ;  /* 0x0000001e1a087223 */ /* 0x000fe20000000008 */
[----:B------:R-:W-:Y:S01]  /*7cb0*/  LEA R0, R0, R44, 0xb ;  /* 0x0000002c00007211 */ /* 0x000fe200078e58ff */
[----:B------:R-:W-:Y:S01]  /*7cc0*/  FMUL R12, R24, R16 ;  /* 0x00000010180c7220 */ /* 0x000fe20000400000 */
[----:B------:R-:W-:Y:S01]  /*7cd0*/  FFMA R9, R26, R31, R9 ;  /* 0x0000001f1a097223 */ /* 0x000fe20000000009 */
[----:B------:R-:W-:Y:S01]  /*7ce0*/  FMUL R13, R24, R17 ;  /* 0x00000011180d7220 */ /* 0x000fe20000400000 */
[----:B------:R-:W-:Y:S01]  /*7cf0*/  FFMA R10, R26, R32, R10 ;  /* 0x000000201a0a7223 */ /* 0x000fe2000000000a */
[----:B------:R-:W-:Y:S01]  /*7d00*/  FMUL R14, R24, R18 ;  /* 0x00000012180e7220 */ /* 0x000fe20000400000 */
[----:B------:R-:W-:Y:S01]  /*7d10*/  FFMA R15, R26, R33, R15 ;  /* 0x000000211a0f7223 */ /* 0x000fe2000000000f */
[----:B------:R-:W-:Y:S01]  /*7d20*/  FMUL R19, R24, R19 ;  /* 0x0000001318137220 */ /* 0x000fe20000400000 */
[----:B------:R-:W-:Y:S01]  /*7d30*/  F2FP.F16.F32.PACK_AB R6, R3, R2 ;  /* 0x000000020306723e */ /* 0x000fe200000000ff */
[C---:B------:R-:W-:Y:S01]  /*7d40*/  FFMA R12, R26.reuse, R34, R12 ;  /* 0x000000221a0c7223 */ /* 0x040fe2000000000c */
[----:B------:R-:W-:Y:S01]  /*7d50*/  F2FP.F16.F32.PACK_AB R7, R11, R7 ;  /* 0x000000070b07723e */ /* 0x000fe200000000ff */
[----:B------:R-:W-:Y:S01]  /*7d60*/  FFMA R13, R26, R35, R13 ;  /* 0x000000231a0d7223 */ /* 0x000fe2000000000d */
[----:B------:R-:W-:Y:S01]  /*7d70*/  LEA R0, R0, UR45, 0x1 ;  /* 0x0000002d00007c11 */ /* 0x000fe2000f8e08ff */
[C---:B------:R-:W-:Y:S01]  /*7d80*/  FFMA R14, R26.reuse, R36, R14 ;  /* 0x000000241a0e7223 */ /* 0x040fe2000000000e */
[----:B------:R-:W-:Y:S01]  /*7d90*/  FFMA R19, R26, R37, R19 ;  /* 0x000000251a137223 */ /* 0x000fe20000000013 */
[----:B------:R-:W-:Y:S02]  /*7da0*/  F2FP.F16.F32.PACK_AB R8, R9, R8 ;  /* 0x000000080908723e */ /* 0x000fe400000000ff */
[----:B------:R1:W-:Y:S01]  /*7db0*/  STS.128 [R0+0x200], R4 ;  /* 0x0002000400007388 */ /* 0x0003e20000000c00 */
        /* <DEDUP_REMOVED lines=14> */
[----:B------:R-:W-:Y:S02]  /*7ea0*/  ULEA UR5, UR44, UR45, 0xc ;  /* 0x0000002d2c057291 */ /* 0x000fe4000f8e60ff */
[----:B------:R-:W-:Y:S02]  /*7eb0*/  UIADD3 UR13, UPT, UPT, UR49, 0x10, URZ ;  /* 0x00000010310d7890 */ /* 0x000fe4000fffe0ff */
[----:B------:R-:W-:Y:S02]  /*7ec0*/  UIADD3 UR12, UPT, UPT, UR5, 0x200, URZ ;  /* 0x00000200050c7890 */ /* 0x000fe4000fffe0ff */
[----:B------:R-:W-:Y:S01]  /*7ed0*/  UIADD3 UR8, UPT, UPT, UR5, 0xa00, URZ ;  /* 0x00000a0005087890 */ /* 0x000fe2000fffe0ff */
[----:B------:R-:W-:Y:S01]  /*7ee0*/  UMOV UR14, UR50 ;  /* 0x00000032000e7c82 */ /* 0x000fe20008000000 */
[----:B------:R-:W-:Y:S01]  /*7ef0*/  UMOV UR15, UR36 ;  /* 0x00000024000f7c82 */ /* 0x000fe20008000000 */
[----:B------:R-:W-:Y:S01]  /*7f00*/  UIADD3 UR9, UPT, UPT, UR49, 0x30, URZ ;  /* 0x0000003031097890 */ /* 0x000fe2000fffe0ff */
[----:B------:R-:W-:Y:S01]  /*7f10*/  UMOV UR10, UR50 ;  /* 0x00000032000a7c82 */ /* 0x000fe20008000000 */
[----:B------:R-:W-:Y:S01]  /*7f20*/  UMOV UR11, UR36 ;  /* 0x00000024000b7c82 */ /* 0x000fe20008000000 */
[----:B--2---:R-:W-:Y:S04]  /*7f30*/  UIADD3 UR4, UP0, UPT, UR6, 0x680, URZ ;  /* 0x0000068006047890 */ /* 0x004fe8000ff1e0ff */
[----:B------:R-:W-:Y:S09]  /*7f40*/  UIADD3.X UR5, UPT, UPT, URZ, UR7, URZ, UP0, !UPT ;  /* 0x00000007ff057290 */ /* 0x000ff200087fe4ff */
[----:B------:R2:W-:Y:S01]  /*7f50*/  UTMASTG.3D [UR12], [UR4] ;  /* 0x0000000c040073b5 */ /* 0x0005e20008010000 */
[----:B------:R2:W-:Y:S02]  /*7f60*/  UTMASTG.3D [UR8], [UR4] ;  /* 0x00000008040073b5 */ /* 0x0005e40008010000 */
[----:B--2---:R0:W-:Y:S02]  /*7f70*/  UTMACMDFLUSH ;  /* 0x00000000000079b7 */ /* 0x0041e40000000000 */
.L_x_130:
[----:B------:R-:W-:Y:S05]  /*7f80*/  BSYNC.RECONVERGENT B0 ;  /* 0x0000000000007941 */ /* 0x000fea0003800200 */
.L_x_129:
[----:B------:R-:W-:Y:S01]  /*7f90*/  UIADD3 UR4, UPT, UPT, UR44, 0x1, URZ ;  /* 0x000000012c047890 */ /* 0x000fe2000fffe0ff */
[----:B------:R-:W-:Y:S03]  /*7fa0*/  BSSY.RECONVERGENT B0, `(.L_x_131) ;  /* 0x0000008000007945 */ /* 0x000fe60003800200 */
[----:B------:R-:W-:Y:S04]  /*7fb0*/  UISETP.NE.AND UP0, UPT, UR4, 0x3, UPT ;  /* 0x000000030400788c */ /* 0x000fe8000bf05270 */
[----:B------:R-:W-:Y:S02]  /*7fc0*/  UISETP.EQ.XOR UP1, UPT, UR46, 0x3, !UP0 ;  /* 0x000000032e00788c */ /* 0x000fe4000c722a70 */
[----:B------:R-:W-:Y:S02]  /*7fd0*/  USEL UR47, UR4, URZ, UP0 ;  /* 0x000000ff042f7287 */ /* 0x000fe40008000000 */
[----:B------:R-:W-:Y:S04]  /*7fe0*/  USEL UR5, URZ, 0x1, !UP1 ;  /* 0x00000001ff057887 */ /* 0x000fe8000c800000 */
[----:B------:R-:W-:Y:S01]  /*7ff0*/  ULOP3.LUT UR54, UR54, UR5, URZ, 0x3c, !UPT ;  /* 0x0000000536367292 */ /* 0x000fe2000f8e3cff */
[----:B------:R-:W-:Y:S11]  /*8000*/  @P0 BRA `(.L_x_132) ;  /* 0x0000000000040947 */ /* 0x000ff60003800000 */
[----:B------:R-:W-:Y:S04]  /*8010*/  DEPBAR.LE SB0, 0x1 ;  /* 0x000080400000791a */ /* 0x000fe80000000000 */
.L_x_132:
[----:B------:R-:W-:Y:S05]  /*8020*/  BSYNC.RECONVERGENT B0 ;  /* 0x0000000000007941 */ /* 0x000fea0003800200 */
.L_x_131:
[----:B------:R-:W-:Y:S01]  /*8030*/  BAR.SYNC.DEFER_BLOCKING 0x1, 0x80 ;  /* 0x0042000000007b1d */ /* 0x000fe20000010000 */
[----:B------:R-:W-:Y:S01]  /*8040*/  UISETP.NE.AND UP0, UPT, UR53, -0x2, UPT ;  /* 0xfffffffe3500788c */ /* 0x000fe2000bf05270 */
[----:B------:R-:W-:Y:S08]  /*8050*/  IADD3 R22, PT, PT, R22, 0x1, RZ ;  /* 0x0000000116167810 */ /* 0x000ff00007ffe0ff */
[----:B------:R-:W-:Y:S05]  /*8060*/  BRA.U !UP0, `(.L_x_133) ;  /* 0x0000000108287547 */ /* 0x000fea000b800000 */
[----:B------:R-:W-:Y:S01]  /*8070*/  ISETP.NE.AND P0, PT, R62, RZ, PT ;  /* 0x000000ff3e00720c */ /* 0x000fe20003f05270 */
[----:B------:R-:W-:Y:S01]  /*8080*/  IMAD.U32 R2, RZ, RZ, UR52 ;  /* 0x00000034ff027e24 */ /* 0x000fe2000f8e00ff */
[----:B------:R-:W-:Y:S01]  /*8090*/  UIADD3 UR4, UPT, UPT, UR52, 0x1, URZ ;  /* 0x0000000134047890 */ /* 0x000fe2000fffe0ff */
[----:B-1----:R-:W-:Y:S03]  /*80a0*/  IMAD.U32 R0, RZ, RZ, UR55 ;  /* 0x00000037ff007e24 */ /* 0x002fe6000f8e00ff */
[----:B------:R-:W-:Y:S04]  /*80b0*/  UISETP.NE.AND UP0, UPT, UR4, 0x3, UPT ;  /* 0x000000030400788c */ /* 0x000fe8000bf05270 */
[----:B------:R-:W-:Y:S03]  /*80c0*/  USEL UR52, UR4, URZ, UP0 ;  /* 0x000000ff04347287 */ /* 0x000fe60008000000 */
[----:B------:R-:W-:Y:S05]  /*80d0*/  @P0 LEA R2, R2, UR45, 0x3 ;  /* 0x0000002d02020c11 */ /* 0x000fea000f8e18ff */
[----:B------:R-:W-:Y:S05]  /*80e0*/  @P0 VIADD R2, R2, 0x98 ;  /* 0x0000009802020836 */ /* 0x000fea0000000000 */
[----:B------:R-:W-:Y:S04]  /*80f0*/  @P0 PRMT R0, R0, 0x654, R2 ;  /* 0x0000065400000816 */ /* 0x000fe80000000002 */
[----:B------:R2:W-:Y:S03]  /*8100*/  @P0 SYNCS.ARRIVE.TRANS64.RED.A1T0 RZ, [R0+URZ], RZ ;  /* 0x000000ff00ff09a7 */ /* 0x0005e600081004ff */
.L_x_133:
[----:B------:R-:W-:Y:S01]  /*8110*/  R2UR UR6, R61 ;  /* 0x000000003d0672ca */ /* 0x000fe200000e0000 */
[----:B------:R-:W-:Y:S01]  /*8120*/  UIADD3 UR53, UPT, UPT, UR53, 0x2, URZ ;  /* 0x0000000235357890 */ /* 0x000fe2000fffe0ff */
[----:B------:R-:W-:Y:S02]  /*8130*/  R2UR UR5, R50 ;  /* 0x00000000320572ca */ /* 0x000fe400000e0000 */
[----:B------:R-:W-:Y:S02]  /*8140*/  R2UR UR4, R51 ;  /* 0x00000000330472ca */ /* 0x000fe400000e0000 */
[----:B------:R-:W-:Y:S02]  /*8150*/  R2UR UR36, R59 ;  /* 0x000000003b2472ca */ /* 0x000fe400000e0000 */
[----:B------:R-:W-:Y:S02]  /*8160*/  ISETP.NE.AND P0, PT, R55, 0x2, PT ;  /* 0x000000023700780c */ /* 0x000fe40003f05270 */
[----:B------:R-:W-:Y:S02]  /*8170*/  ISETP.NE.AND P1, PT, R22, 0x4, PT ;  /* 0x000000041600780c */ /* 0x000fe40003f25270 */
[----:B------:R-:W-:Y:S01]  /*8180*/  SEL R2, RZ, 0x1, P0 ;  /* 0x00000001ff027807 */ /* 0x000fe20000000000 */
[----:B------:R-:W-:Y:S01]  /*8190*/  UISETP.NE.AND UP0, UPT, UR6, URZ, UPT ;  /* 0x000000ff0600728c */ /* 0x000fe2000bf05270 */
[----:B-12---:R-:W-:Y:S01]  /*81a0*/  SEL R0, RZ, 0x1, P1 ;  /* 0x00000001ff007807 */ /* 0x006fe20000800000 */
[----:B------:R-:W-:Y:S01]  /*81b0*/  UIADD3 UR26, UPT, UPT, UR37, UR5, URZ ;  /* 0x00000005251a7290 */ /* 0x000fe2000fffe0ff */
[----:B------:R-:W-:Y:S01]  /*81c0*/  LOP3.LUT R56, R56, R2, RZ, 0x3c, !PT ;  /* 0x0000000238387212 */ /* 0x000fe200078e3cff */
[----:B------:R-:W-:Y:S01]  /*81d0*/  UIADD3 UR27, UPT, UPT, UR38, UR4, URZ ;  /* 0x00000004261b7290 */ /* 0x000fe2000fffe0ff */
[----:B------:R-:W-:Y:S02]  /*81e0*/  LOP3.LUT R57, R57, R0, RZ, 0x3c, !PT ;  /* 0x0000000039397212 */ /* 0x000fe400078e3cff */
[----:B------:R-:W-:Y:S02]  /*81f0*/  SEL R55, R55, RZ, P0 ;  /* 0x000000ff37377207 */ /* 0x000fe40000000000 */
[----:B------:R-:W-:Y:S01]  /*8200*/  SEL R22, R22, RZ, P1 ;  /* 0x000000ff16167207 */ /* 0x000fe20000800000 */
[----:B------:R-:W-:Y:S06]  /*8210*/  BRA.U UP0, `(.L_x_134) ;  /* 0xffffffdd00447547 */ /* 0x000fec000b83ffff */
[----:B------:R-:W-:-:S13]  /*8220*/  R2UR UR4, R52 ;  /* 0x00000000340472ca */ /* 0x000fda00000e0000 */
[----:B------:R-:W-:-:S09]  /*8230*/  UISETP.NE.AND UP0, UPT, UR4, URZ, UPT ;  /* 0x000000ff0400728c */ /* 0x000fd2000bf05270 */
[----:B------:R-:W-:Y:S05]  /*8240*/  BRA.U !UP0, `(.L_x_135) ;  /* 0x0000000108487547 */ /* 0x000fea000b800000 */
[----:B------:R-:W1:Y:S02]  /*8250*/  LDCU.64 UR4, c[0x0][0x890] ;  /* 0x00011200ff0477ac */ /* 0x000e640008000a00 */
[----:B-1----:R-:W-:-:S04]  /*8260*/  UISETP.NE.U32.AND UP0, UPT, UR4, URZ, UPT ;  /* 0x000000ff0400728c */ /* 0x002fc8000bf05070 */
[----:B------:R-:W-:-:S09]  /*8270*/  UISETP.NE.AND.EX UP0, UPT, UR5, URZ, UPT, UP0 ;  /* 0x000000ff0500728c */ /* 0x000fd2000bf05300 */
[----:B------:R-:W-:Y:S05]  /*8280*/  BRA.U UP0, `(.L_x_136) ;  /* 0x00000001000c7547 */ /* 0x000fea000b800000 */
[----:B------:R-:W-:-:S13]  /*8290*/  FSETP.NEU.AND P0, PT, R26, RZ, PT ;  /* 0x000000ff1a00720b */ /* 0x000fda0003f0d000 */
[----:B------:R-:W-:Y:S05]  /*82a0*/  @!P0 EXIT ;  /* 0x000000000000894d */ /* 0x000fea0003800000 */
[----:B------:R-:W-:Y:S05]  /*82b0*/  BRA `(.L_x_135) ;  /* 0x00000000002c7947 */ /* 0x000fea0003800000 */
.L_x_136:
[----:B------:R-:W-:Y:S01]  /*82c0*/  ISETP.NE.AND P0, PT, R54, RZ, PT ;  /* 0x000000ff3600720c */ /* 0x000fe20003f05270 */
[----:B------:R-:W-:-:S12]  /*82d0*/  BSSY.RECONVERGENT B0, `(.L_x_135) ;  /* 0x0000009000007945 */ /* 0x000fd80003800200 */
[----:B------:R-:W-:Y:S05]  /*82e0*/  @P0 BRA `(.L_x_137) ;  /* 0x0000000000140947 */ /* 0x000fea0003800000 */
[----:B------:R-:W1:Y:S02]  /*82f0*/  LDCU.64 UR4, c[0x0][0x888] ;  /* 0x00011100ff0477ac */ /* 0x000e640008000a00 */
[----:B-1----:R-:W-:-:S04]  /*8300*/  ISETP.NE.U32.AND P0, PT, RZ, UR4, PT ;  /* 0x00000004ff007c0c */ /* 0x002fc8000bf05070 */
[----:B------:R-:W-:-:S13]  /*8310*/  ISETP.NE.AND.EX P0, PT, RZ, UR5, PT, P0 ;  /* 0x00000005ff007c0c */ /* 0x000fda000bf05300 */
[----:B------:R-:W-:Y:S05]  /*8320*/  @!P0 EXIT ;  /* 0x000000000000894d */ /* 0x000fea0003800000 */
[----:B------:R-:W-:Y:S05]  /*8330*/  BRA `(.L_x_138) ;  /* 0x0000000000087947 */ /* 0x000fea0003800000 */
.L_x_137:
[----:B------:R-:W-:-:S13]  /*8340*/  FSETP.NEU.AND P0, PT, R26, RZ, PT ;  /* 0x000000ff1a00720b */ /* 0x000fda0003f0d000 */
[----:B------:R-:W-:Y:S05]  /*8350*/  @!P0 EXIT ;  /* 0x000000000000894d */ /* 0x000fea0003800000 */
.L_x_138:
[----:B------:R-:W-:Y:S05]  /*8360*/  BSYNC.RECONVERGENT B0 ;  /* 0x0000000000007941 */ /* 0x000fea0003800200 */
.L_x_135:
[----:B------:R-:W-:Y:S01]  /*8370*/  ULEA UR4, UR52, UR45, 0x3 ;  /* 0x0000002d34047291 */ /* 0x000fe2000f8e18ff */
[----:B------:R-:W-:-:S04]  /*8380*/  DEPBAR.LE SB0, 0x0 ;  /* 0x000080000000791a */ /* 0x000fc80000000000 */
[----:B------:R-:W-:-:S04]  /*8390*/  UIADD3 UR4, UPT, UPT, UR4, 0x98, URZ ;  /* 0x0000009804047890 */ /* 0x000fc8000fffe0ff */
[----:B------:R-:W-:-:S09]  /*83a0*/  UPRMT UR4, UR55, 0x654, UR4 ;  /* 0x0000065437047896 */ /* 0x000fd20008000004 */
[----:B------:R-:W-:Y:S01]  /*83b0*/  SYNCS.ARRIVE.TRANS64.RED.A1T0 RZ, [UR4], RZ ;  /* 0x000000ffffff79a7 */ /* 0x000fe20008100404 */
[----:B------:R-:W-:Y:S05]  /*83c0*/  EXIT ;  /* 0x000000000000794d */ /* 0x000fea0003800000 */
.L_x_24:
[----:B---3--:R3:W4:Y:S02]  /*83d0*/  SYNCS.PHASECHK.TRANS64.TRYWAIT P0, [R0+URZ+0x130], R2 ;  /* 0x00013002000075a7 */ /* 0x00872400080011ff */
[----:B----4-:R-:W-:Y:S05]  /*83e0*/  @!P0 NANOSLEEP.SYNCS 0x989680 ;  /* 0x009896800000895d */ /* 0x010fea0003900000 */
[----:B------:R-:W4:Y:S02]  /*83f0*/  @!P0 SYNCS.PHASECHK.TRANS64 P0, [R0+URZ+0x130], R2 ;  /* 0x00013002000085a7 */ /* 0x000f2400080010ff */
[----:B----4-:R-:W-:Y:S05]  /*8400*/  @!P0 BRA `(.L_x_24) ;  /* 0xfffffffc00f08947 */ /* 0x010fea000383ffff */
[----:B------:R-:W-:Y:S05]  /*8410*/  BRA `(.L_x_139) ;  /* 0xffffff9400c87947 */ /* 0x000fea000383ffff */
.L_x_27:
[----:B--2---:R-:W-:-:S07]  /*8420*/  MOV R0, UR33 ;  /* 0x0000002100007c02 */ /* 0x004fce0008000f00 */
.L_x_140:
[----:B--2---:R2:W3:Y:S02]  /*8430*/  SYNCS.PHASECHK.TRANS64.TRYWAIT P0, [R0+URZ+0x40], R3 ;  /* 0x00004003000075a7 */ /* 0x0044e400080011ff */
[----:B---3--:R-:W-:Y:S05]  /*8440*/  @!P0 NANOSLEEP.SYNCS 0x989680 ;  /* 0x009896800000895d */ /* 0x008fea0003900000 */
[----:B------:R-:W3:Y:S02]  /*8450*/  @!P0 SYNCS.PHASECHK.TRANS64 P0, [R0+URZ+0x40], R3 ;  /* 0x00004003000085a7 */ /* 0x000ee400080010ff */
[----:B---3--:R-:W-:Y:S05]  /*8460*/  @!P0 BRA `(.L_x_140) ;  /* 0xfffffffc00f08947 */ /* 0x008fea000383ffff */
[----:B------:R-:W-:Y:S05]  /*8470*/  BRA `(.L_x_26) ;  /* 0xffffff9800207947 */ /* 0x000fea000383ffff */
.L_x_34:
[----:B--2---:R-:W-:-:S07]  /*8480*/  MOV R0, UR7 ;  /* 0x0000000700007c02 */ /* 0x004fce0008000f00 */
.L_x_141:
[----:B-1----:R1:W2:Y:S02]  /*8490*/  SYNCS.PHASECHK.TRANS64.TRYWAIT P0, [R0+URZ+0x40], R3 ;  /* 0x00004003000075a7 */ /* 0x0022a400080011ff */
[----:B--2---:R-:W-:Y:S05]  /*84a0*/  @!P0 NANOSLEEP.SYNCS 0x989680 ;  /* 0x009896800000895d */ /* 0x004fea0003900000 */
[----:B------:R-:W2:Y:S02]  /*84b0*/  @!P0 SYNCS.PHASECHK.TRANS64 P0, [R0+URZ+0x40], R3 ;  /* 0x00004003000085a7 */ /* 0x000ea400080010ff */
[----:B--2---:R-:W-:Y:S05]  /*84c0*/  @!P0 BRA `(.L_x_141) ;  /* 0xfffffffc00f08947 */ /* 0x004fea000383ffff */
[----:B------:R-:W-:Y:S05]  /*84d0*/  BRA `(.L_x_33) ;  /* 0xffffff9c00147947 */ /* 0x000fea000383ffff */
.L_x_41:
[----:B-1----:R1:W2:Y:S02]  /*84e0*/  SYNCS.PHASECHK.TRANS64.TRYWAIT P0, [R3+URZ+0xc0], R0 ;  /* 0x0000c000030075a7 */ /* 0x0022a400080011ff */
[----:B--2---:R-:W-:Y:S05]  /*84f0*/  @!P0 NANOSLEEP.SYNCS 0x989680 ;  /* 0x009896800000895d */ /* 0x004fea0003900000 */
[----:B------:R-:W2:Y:S02]  /*8500*/  @!P0 SYNCS.PHASECHK.TRANS64 P0, [R3+URZ+0xc0], R0 ;  /* 0x0000c000030085a7 */ /* 0x000ea400080010ff */
[----:B--2---:R-:W-:Y:S05]  /*8510*/  @!P0 BRA `(.L_x_41) ;  /* 0xfffffffc00f08947 */ /* 0x004fea000383ffff */
[----:B------:R-:W-:Y:S05]  /*8520*/  BRA `(.L_x_142) ;  /* 0xffffff9c00fc7947 */ /* 0x000fea000383ffff */
.L_x_45:
[----:B------:R-:W-:-:S07]  /*8530*/  MOV R0, UR4 ;  /* 0x0000000400007c02 */ /* 0x000fce0008000f00 */
.L_x_143:
[----:B-1----:R1:W2:Y:S02]  /*8540*/  SYNCS.PHASECHK.TRANS64.TRYWAIT P0, [R0+URZ], R2 ;  /* 0x00000002000075a7 */ /* 0x0022a400080011ff */
[----:B--2---:R-:W-:Y:S05]  /*8550*/  @!P0 NANOSLEEP.SYNCS 0x989680 ;  /* 0x009896800000895d */ /* 0x004fea0003900000 */
[----:B------:R-:W2:Y:S02]  /*8560*/  @!P0 SYNCS.PHASECHK.TRANS64 P0, [R0+URZ], R2 ;  /* 0x00000002000085a7 */ /* 0x000ea400080010ff */
[----:B--2---:R-:W-:Y:S05]  /*8570*/  @!P0 BRA `(.L_x_143) ;  /* 0xfffffffc00f08947 */ /* 0x004fea000383ffff */
[----:B------:R-:W-:Y:S05]  /*8580*/  BRA `(.L_x_144) ;  /* 0xffffffa400a87947 */ /* 0x000fea000383ffff */
.L_x_46:
[----:B------:R-:W-:-:S07]  /*8590*/  MOV R0, UR5 ;  /* 0x0000000500007c02 */ /* 0x000fce0008000f00 */
.L_x_145:
[----:B-1----:R1:W2:Y:S02]  /*85a0*/  SYNCS.PHASECHK.TRANS64.TRYWAIT P0, [R0+URZ], R3 ;  /* 0x00000003000075a7 */ /* 0x0022a400080011ff */
[----:B--2---:R-:W-:Y:S05]  /*85b0*/  @!P0 NANOSLEEP.SYNCS 0x989680 ;  /* 0x009896800000895d */ /* 0x004fea0003900000 */
[----:B------:R-:W2:Y:S02]  /*85c0*/  @!P0 SYNCS.PHASECHK.TRANS64 P0, [R0+URZ], R3 ;  /* 0x00000003000085a7 */ /* 0x000ea400080010ff */
[----:B--2---:R-:W-:Y:S05]  /*85d0*/  @!P0 BRA `(.L_x_145) ;  /* 0xfffffffc00f08947 */ /* 0x004fea000383ffff */
[----:B------:R-:W-:Y:S05]  /*85e0*/  BRA `(.L_x_146) ;  /* 0xffffffa400b47947 */ /* 0x000fea000383ffff */
.L_x_47:
[----:B------:R-:W-:-:S07]  /*85f0*/  MOV R0, UR5 ;  /* 0x0000000500007c02 */ /* 0x000fce0008000f00 */
.L_x_147:
[----:B-1----:R1:W2:Y:S02]  /*8600*/  SYNCS.PHASECHK.TRANS64.TRYWAIT P0, [R0+URZ], R3 ;  /* 0x00000003000075a7 */ /* 0x0022a400080011ff */
[----:B--2---:R-:W-:Y:S05]  /*8610*/  @!P0 NANOSLEEP.SYNCS 0x989680 ;  /* 0x009896800000895d */ /* 0x004fea0003900000 */
[----:B------:R-:W2:Y:S02]  /*8620*/  @!P0 SYNCS.PHASECHK.TRANS64 P0, [R0+URZ], R3 ;  /* 0x00000003000085a7 */ /* 0x000ea400080010ff */
[----:B--2---:R-:W-:Y:S05]  /*8630*/  @!P0 BRA `(.L_x_147) ;  /* 0xfffffffc00f08947 */ /* 0x004fea000383ffff */
[----:B------:R-:W-:Y:S05]  /*8640*/  BRA `(.L_x_148) ;  /* 0xffffffa400c07947 */ /* 0x000fea000383ffff */
.L_x_48:
[----:B------:R-:W-:-:S07]  /*8650*/  MOV R0, UR5 ;  /* 0x0000000500007c02 */ /* 0x000fce0008000f00 */
.L_x_149:
[----:B-1----:R1:W2:Y:S02]  /*8660*/  SYNCS.PHASECHK.TRANS64.TRYWAIT P0, [R0+URZ], R3 ;  /* 0x00000003000075a7 */ /* 0x0022a400080011ff */
[----:B--2---:R-:W-:Y:S05]  /*8670*/  @!P0 NANOSLEEP.SYNCS 0x989680 ;  /* 0x009896800000895d */ /* 0x004fea0003900000 */
[----:B------:R-:W2:Y:S02]  /*8680*/  @!P0 SYNCS.PHASECHK.TRANS64 P0, [R0+URZ], R3 ;  /* 0x00000003000085a7 */ /* 0x000ea400080010ff */
[----:B--2---:R-:W-:Y:S05]  /*8690*/  @!P0 BRA `(.L_x_149) ;  /* 0xfffffffc00f08947 */ /* 0x004fea000383ffff */
[----:B------:R-:W-:Y:S05]  /*86a0*/  BRA `(.L_x_150) ;  /* 0xffffffa400cc7947 */ /* 0x000fea000383ffff */
.L_x_49:
[----:B------:R-:W-:-:S07]  /*86b0*/  MOV R0, UR5 ;  /* 0x0000000500007c02 */ /* 0x000fce0008000f00 */
.L_x_151:
[----:B-1----:R1:W2:Y:S02]  /*86c0*/  SYNCS.PHASECHK.TRANS64.TRYWAIT P0, [R0+URZ], R3 ;  /* 0x00000003000075a7 */ /* 0x0022a400080011ff */
[----:B--2---:R-:W-:Y:S05]  /*86d0*/  @!P0 NANOSLEEP.SYNCS 0x989680 ;  /* 0x009896800000895d */ /* 0x004fea0003900000 */
[----:B------:R-:W2:Y:S02]  /*86e0*/  @!P0 SYNCS.PHASECHK.TRANS64 P0, [R0+URZ], R3 ;  /* 0x00000003000085a7 */ /* 0x000ea400080010ff */
[----:B--2---:R-:W-:Y:S05]  /*86f0*/  @!P0 BRA `(.L_x_151) ;  /* 0xfffffffc00f08947 */ /* 0x004fea000383ffff */
[----:B------:R-:W-:Y:S05]  /*8700*/  BRA `(.L_x_152) ;  /* 0xffffffa400d87947 */ /* 0x000fea000383ffff */
.L_x_50:
[----:B------:R-:W-:-:S07]  /*8710*/  MOV R0, UR5 ;  /* 0x0000000500007c02 */ /* 0x000fce0008000f00 */
.L_x_153:
[----:B-1----:R1:W2:Y:S02]  /*8720*/  SYNCS.PHASECHK.TRANS64.TRYWAIT P0, [R0+URZ], R3 ;  /* 0x00000003000075a7 */ /* 0x0022a400080011ff */
[----:B--2---:R-:W-:Y:S05]  /*8730*/  @!P0 NANOSLEEP.SYNCS 0x989680 ;  /* 0x009896800000895d */ /* 0x004fea0003900000 */
[----:B------:R-:W2:Y:S02]  /*8740*/  @!P0 SYNCS.PHASECHK.TRANS64 P0, [R0+URZ], R3 ;  /* 0x00000003000085a7 */ /* 0x000ea400080010ff */
[----:B--2---:R-:W-:Y:S05]  /*8750*/  @!P0 BRA `(.L_x_153) ;  /* 0xfffffffc00f08947 */ /* 0x004fea000383ffff */
[----:B------:R-:W-:Y:S05]  /*8760*/  BRA `(.L_x_154) ;  /* 0xffffffa400e47947 */ /* 0x000fea000383ffff */
.L_x_51:
[----:B------:R-:W-:-:S07]  /*8770*/  MOV R0, UR5 ;  /* 0x0000000500007c02 */ /* 0x000fce0008000f00 */
.L_x_155:
[----:B-1----:R1:W2:Y:S02]  /*8780*/  SYNCS.PHASECHK.TRANS64.TRYWAIT P0, [R0+URZ], R3 ;  /* 0x00000003000075a7 */ /* 0x0022a400080011ff */
[----:B--2---:R-:W-:Y:S05]  /*8790*/  @!P0 NANOSLEEP.SYNCS 0x989680 ;  /* 0x009896800000895d */ /* 0x004fea0003900000 */
[----:B------:R-:W2:Y:S02]  /*87a0*/  @!P0 SYNCS.PHASECHK.TRANS64 P0, [R0+URZ], R3 ;  /* 0x00000003000085a7 */ /* 0x000ea400080010ff */
[----:B--2---:R-:W-:Y:S05]  /*87b0*/  @!P0 BRA `(.L_x_155) ;  /* 0xfffffffc00f08947 */ /* 0x004fea000383ffff */
[----:B------:R-:W-:Y:S05]  /*87c0*/  BRA `(.L_x_156) ;  /* 0xffffffa400f07947 */ /* 0x000fea000383ffff */
.L_x_54:
[----:B--2---:R2:W3:Y:S02]  /*87d0*/  SYNCS.PHASECHK.TRANS64.TRYWAIT P0, [R0+URZ+0x120], R4 ;  /* 0x00012004000075a7 */ /* 0x0044e400080011ff */
[----:B---3--:R-:W-:Y:S05]  /*87e0*/  @!P0 NANOSLEEP.SYNCS 0x989680 ;  /* 0x009896800000895d */ /* 0x008fea0003900000 */
[----:B------:R-:W3:Y:S02]  /*87f0*/  @!P0 SYNCS.PHASECHK.TRANS64 P0, [R0+URZ+0x120], R4 ;  /* 0x00012004000085a7 */ /* 0x000ee400080010ff */
[----:B---3--:R-:W-:Y:S05]  /*8800*/  @!P0 BRA `(.L_x_54) ;  /* 0xfffffffc00f08947 */ /* 0x008fea000383ffff */
[----:B------:R-:W-:Y:S05]  /*8810*/  BRA `(.L_x_157) ;  /* 0xffffffa8004c7947 */ /* 0x000fea000383ffff */
.L_x_55:
[----:B------:R-:W-:-:S07]  /*8820*/  MOV R0, UR4 ;  /* 0x0000000400007c02 */ /* 0x000fce0008000f00 */
.L_x_158:
[----:B--2---:R2:W3:Y:S02]  /*8830*/  SYNCS.PHASECHK.TRANS64.TRYWAIT P0, [R0+URZ+0xd0], R5 ;  /* 0x0000d005000075a7 */ /* 0x0044e400080011ff */
[----:B---3--:R-:W-:Y:S05]  /*8840*/  @!P0 NANOSLEEP.SYNCS 0x989680 ;  /* 0x009896800000895d */ /* 0x008fea0003900000 */
[----:B------:R-:W3:Y:S02]  /*8850*/  @!P0 SYNCS.PHASECHK.TRANS64 P0, [R0+URZ+0xd0], R5 ;  /* 0x0000d005000085a7 */ /* 0x000ee400080010ff */
[----:B---3--:R-:W-:Y:S05]  /*8860*/  @!P0 BRA `(.L_x_158) ;  /* 0xfffffffc00f08947 */ /* 0x008fea000383ffff */
[----:B------:R-:W-:Y:S05]  /*8870*/  BRA `(.L_x_159) ;  /* 0xffffffa8005c7947 */ /* 0x000fea000383ffff */
.L_x_56:
[----:B--2---:R2:W3:Y:S02]  /*8880*/  SYNCS.PHASECHK.TRANS64.TRYWAIT P1, [R0+URZ+0xc0], R4 ;  /* 0x0000c004000075a7 */ /* 0x0044e400080211ff */
[----:B---3--:R-:W-:Y:S05]  /*8890*/  @!P1 NANOSLEEP.SYNCS 0x989680 ;  /* 0x009896800000995d */ /* 0x008fea0003900000 */
[----:B------:R-:W3:Y:S02]  /*88a0*/  @!P1 SYNCS.PHASECHK.TRANS64 P1, [R0+URZ+0xc0], R4 ;  /* 0x0000c004000095a7 */ /* 0x000ee400080210ff */
[----:B---3--:R-:W-:Y:S05]  /*88b0*/  @!P1 BRA `(.L_x_56) ;  /* 0xfffffffc00f09947 */ /* 0x008fea000383ffff */
[----:B------:R-:W-:Y:S05]  /*88c0*/  BRA `(.L_x_160) ;  /* 0xffffffa8008c7947 */ /* 0x000fea000383ffff */
.L_x_59:
[----:B------:R-:W-:-:S07]  /*88d0*/  MOV R0, UR4 ;  /* 0x0000000400007c02 */ /* 0x000fce0008000f00 */
.L_x_161:
[----:B--2---:R2:W3:Y:S02]  /*88e0*/  SYNCS.PHASECHK.TRANS64.TRYWAIT P0, [R0+URZ+0xd0], R2 ;  /* 0x0000d002000075a7 */ /* 0x0044e400080011ff */
[----:B---3--:R-:W-:Y:S05]  /*88f0*/  @!P0 NANOSLEEP.SYNCS 0x989680 ;  /* 0x009896800000895d */ /* 0x008fea0003900000 */
[----:B------:R-:W3:Y:S02]  /*8900*/  @!P0 SYNCS.PHASECHK.TRANS64 P0, [R0+URZ+0xd0], R2 ;  /* 0x0000d002000085a7 */ /* 0x000ee400080010ff */
[----:B---3--:R-:W-:Y:S05]  /*8910*/  @!P0 BRA `(.L_x_161) ;  /* 0xfffffffc00f08947 */ /* 0x008fea000383ffff */
[----:B------:R-:W-:Y:S05]  /*8920*/  BRA `(.L_x_58) ;  /* 0xffffffa800e07947 */ /* 0x000fea000383ffff */
.L_x_68:
[----:B--2---:R-:W-:-:S04]  /*8930*/  MOV R5, UR5 ;  /* 0x0000000500057c02 */ /* 0x004fc80008000f00 */
[----:B------:R2:W3:Y:S03]  /*8940*/  SYNCS.PHASECHK.TRANS64.TRYWAIT P0, [R5+URZ+0x8], R6 ;  /* 0x00000806050075a7 */ /* 0x0004e600080011ff */
[----:B---3--:R-:W-:Y:S05]  /*8950*/  @!P0 NANOSLEEP.SYNCS 0x989680 ;  /* 0x009896800000895d */ /* 0x008fea0003900000 */
[----:B------:R-:W3:Y:S02]  /*8960*/  @!P0 SYNCS.PHASECHK.TRANS64 P0, [R5+URZ+0x8], R6 ;  /* 0x00000806050085a7 */ /* 0x000ee400080010ff */
[----:B---3--:R-:W-:Y:S05]  /*8970*/  @!P0 BRA `(.L_x_68) ;  /* 0xfffffffc00ec8947 */ /* 0x008fea000383ffff */
[----:B------:R-:W-:Y:S05]  /*8980*/  BRA `(.L_x_67) ;  /* 0xffffffac00947947 */ /* 0x000fea000383ffff */
.L_x_70:
[----:B------:R-:W-:Y:S01]  /*8990*/  BSSY B0, `(.L_x_162) ;  /* 0x0000006000007945 */ /* 0x000fe20003800000 */
[----:B------:R-:W-:-:S07]  /*89a0*/  MOV R15, 0xffffffff ;  /* 0xffffffff000f7802 */ /* 0x000fce0000000f00 */
[----:B-12--5:R-:W-:Y:S05]  /*89b0*/  WARPSYNC.COLLECTIVE R15, `(.L_x_163) ;  /* 0x000000000f0c7348 */ /* 0x026fea0003c00000 */
[----:B------:R-:W-:Y:S02]  /*89c0*/  ELECT P6, UR79, PT ;  /* 0x00000000004f782f */ /* 0x000fe400038c0000 */
[----:B------:R-:W-:Y:S01]  /*89d0*/  MOV R14, UR79 ;  /* 0x0000004f000e7c02 */ /* 0x000fe20008000f00 */
[----:B-12--5:R-:W-:Y:S10]  /*89e0*/  ENDCOLLECTIVE ;  /* 0x000000000000791b */ /* 0x026ff40003800000 */
.L_x_163:
[----:B------:R-:W-:Y:S05]  /*89f0*/  BSYNC B0 ;  /* 0x0000000000007941 */ /* 0x000fea0003800000 */
.L_x_162:
[----:B------:R-:W-:Y:S05]  /*8a00*/  BRA `(.L_x_164) ;  /* 0xffffffac00c47947 */ /* 0x000fea000383ffff */
.L_x_72:
[----:B--2---:R-:W-:-:S04]  /*8a10*/  MOV R3, UR5 ;  /* 0x0000000500037c02 */ /* 0x004fc80008000f00 */
[----:B------:R2:W3:Y:S03]  /*8a20*/  SYNCS.PHASECHK.TRANS64.TRYWAIT P0, [R3+URZ+0x8], R4 ;  /* 0x00000804030075a7 */ /* 0x0004e600080011ff */
[----:B---3--:R-:W-:Y:S05]  /*8a30*/  @!P0 NANOSLEEP.SYNCS 0x989680 ;  /* 0x009896800000895d */ /* 0x008fea0003900000 */
[----:B------:R-:W3:Y:S02]  /*8a40*/  @!P0 SYNCS.PHASECHK.TRANS64 P0, [R3+URZ+0x8], R4 ;  /* 0x00000804030085a7 */ /* 0x000ee400080010ff */
[----:B---3--:R-:W-:Y:S05]  /*8a50*/  @!P0 BRA `(.L_x_72) ;  /* 0xfffffffc00ec8947 */ /* 0x008fea000383ffff */
[----:B------:R-:W-:Y:S05]  /*8a60*/  BRA `(.L_x_71) ;  /* 0xffffffac00c87947 */ /* 0x000fea000383ffff */
.L_x_73:
[----:B-1----:R1:W2:Y:S02]  /*8a70*/  SYNCS.PHASECHK.TRANS64.TRYWAIT P0, [R0+URZ+0xc0], R4 ;  /* 0x0000c004000075a7 */ /* 0x0022a400080011ff */
[----:B--2---:R-:W-:Y:S05]  /*8a80*/  @!P0 NANOSLEEP.SYNCS 0x989680 ;  /* 0x009896800000895d */ /* 0x004fea0003900000 */
[----:B------:R-:W2:Y:S02]  /*8a90*/  @!P0 SYNCS.PHASECHK.TRANS64 P0, [R0+URZ+0xc0], R4 ;  /* 0x0000c004000085a7 */ /* 0x000ea400080010ff */
[----:B--2---:R-:W-:Y:S05]  /*8aa0*/  @!P0 BRA `(.L_x_73) ;  /* 0xfffffffc00f08947 */ /* 0x004fea000383ffff */
[----:B------:R-:W-:Y:S05]  /*8ab0*/  BRA `(.L_x_165) ;  /* 0xffffffb000d47947 */ /* 0x000fea000383ffff */
.L_x_75:
[----:B------:R-:W-:-:S07]  /*8ac0*/  MOV R0, UR46 ;  /* 0x0000002e00007c02 */ /* 0x000fce0008000f00 */
.L_x_166:
[----:B-1----:R1:W2:Y:S02]  /*8ad0*/  SYNCS.PHASECHK.TRANS64.TRYWAIT P0, [R0+URZ+0x100], R4 ;  /* 0x00010004000075a7 */ /* 0x0022a400080011ff */
[----:B--2---:R-:W-:Y:S05]  /*8ae0*/  @!P0 NANOSLEEP.SYNCS 0x989680 ;  /* 0x009896800000895d */ /* 0x004fea0003900000 */
[----:B------:R-:W2:Y:S02]  /*8af0*/  @!P0 SYNCS.PHASECHK.TRANS64 P0, [R0+URZ+0x100], R4 ;  /* 0x00010004000085a7 */ /* 0x000ea400080010ff */
[----:B--2---:R-:W-:Y:S05]  /*8b00*/  @!P0 BRA `(.L_x_166) ;  /* 0xfffffffc00f08947 */ /* 0x004fea000383ffff */
[----:B------:R-:W-:Y:S05]  /*8b10*/  BRA `(.L_x_167) ;  /* 0xffffffb400207947 */ /* 0x000fea000383ffff */
.L_x_78:
[----:B------:R-:W-:Y:S07]  /*8b20*/  MOV R0, UR7 ;  /* 0x0000000700007c02 */ /* 0x000fee0008000f00 */
.L_x_168:
[----:B-1----:R1:W2:Y:S02]  /*8b30*/  SYNCS.PHASECHK.TRANS64.TRYWAIT P0, [R0+URZ], R4 ;  /* 0x00000004000075a7 */ /* 0x0022a400080011ff */
[----:B--2---:R-:W-:Y:S05]  /*8b40*/  @!P0 NANOSLEEP.SYNCS 0x989680 ;  /* 0x009896800000895d */ /* 0x004fea0003900000 */
[----:B------:R-:W2:Y:S02]  /*8b50*/  @!P0 SYNCS.PHASECHK.TRANS64 P0, [R0+URZ], R4 ;  /* 0x00000004000085a7 */ /* 0x000ea400080010ff */
[----:B--2---:R-:W-:Y:S05]  /*8b60*/  @!P0 BRA `(.L_x_168) ;  /* 0xfffffffc00f08947 */ /* 0x004fea000383ffff */
[----:B------:R-:W-:Y:S05]  /*8b70*/  BRA `(.L_x_77) ;  /* 0xffffffb400347947 */ /* 0x000fea000383ffff */
.L_x_82:
[----:B-1----:R-:W-:-:S07]  /*8b80*/  MOV R0, UR4 ;  /* 0x0000000400007c02 */ /* 0x002fce0008000f00 */
.L_x_169:
[----:B-1----:R1:W2:Y:S02]  /*8b90*/  SYNCS.PHASECHK.TRANS64.TRYWAIT P0, [R0+URZ], R2 ;  /* 0x00000002000075a7 */ /* 0x0022a400080011ff */
[----:B--2---:R-:W-:Y:S05]  /*8ba0*/  @!P0 NANOSLEEP.SYNCS 0x989680 ;  /* 0x009896800000895d */ /* 0x004fea0003900000 */
[----:B------:R-:W2:Y:S02]  /*8bb0*/  @!P0 SYNCS.PHASECHK.TRANS64 P0, [R0+URZ], R2 ;  /* 0x00000002000085a7 */ /* 0x000ea400080010ff */
[----:B--2---:R-:W-:Y:S05]  /*8bc0*/  @!P0 BRA `(.L_x_169) ;  /* 0xfffffffc00f08947 */ /* 0x004fea000383ffff */
[----:B------:R-:W-:Y:S05]  /*8bd0*/  BRA `(.L_x_170) ;  /* 0xffffffb800787947 */ /* 0x000fea000383ffff */
.L_x_83:
[----:B------:R-:W-:-:S07]  /*8be0*/  MOV R0, UR5 ;  /* 0x0000000500007c02 */ /* 0x000fce0008000f00 */
.L_x_171:
[----:B-1----:R1:W2:Y:S02]  /*8bf0*/  SYNCS.PHASECHK.TRANS64.TRYWAIT P0, [R0+URZ], R3 ;  /* 0x00000003000075a7 */ /* 0x0022a400080011ff */
[----:B--2---:R-:W-:Y:S05]  /*8c00*/  @!P0 NANOSLEEP.SYNCS 0x989680 ;  /* 0x009896800000895d */ /* 0x004fea0003900000 */
[----:B------:R-:W2:Y:S02]  /*8c10*/  @!P0 SYNCS.PHASECHK.TRANS64 P0, [R0+URZ], R3 ;  /* 0x00000003000085a7 */ /* 0x000ea400080010ff */
[----:B--2---:R-:W-:Y:S05]  /*8c20*/  @!P0 BRA `(.L_x_171) ;  /* 0xfffffffc00f08947 */ /* 0x004fea000383ffff */
[----:B------:R-:W-:Y:S05]  /*8c30*/  BRA `(.L_x_172) ;  /* 0xffffffb800847947 */ /* 0x000fea000383ffff */
.L_x_84:
[----:B------:R-:W-:-:S07]  /*8c40*/  MOV R0, UR5 ;  /* 0x0000000500007c02 */ /* 0x000fce0008000f00 */
.L_x_173:
[----:B-1----:R1:W2:Y:S02]  /*8c50*/  SYNCS.PHASECHK.TRANS64.TRYWAIT P0, [R0+URZ], R3 ;  /* 0x00000003000075a7 */ /* 0x0022a400080011ff */
[----:B--2---:R-:W-:Y:S05]  /*8c60*/  @!P0 NANOSLEEP.SYNCS 0x989680 ;  /* 0x009896800000895d */ /* 0x004fea0003900000 */
[----:B------:R-:W2:Y:S02]  /*8c70*/  @!P0 SYNCS.PHASECHK.TRANS64 P0, [R0+URZ], R3 ;  /* 0x00000003000085a7 */ /* 0x000ea400080010ff */
[----:B--2---:R-:W-:Y:S05]  /*8c80*/  @!P0 BRA `(.L_x_173) ;  /* 0xfffffffc00f08947 */ /* 0x004fea000383ffff */
[----:B------:R-:W-:Y:S05]  /*8c90*/  BRA `(.L_x_174) ;  /* 0xffffffb800907947 */ /* 0x000fea000383ffff */
.L_x_87:
[----:B------:R-:W-:-:S07]  /*8ca0*/  MOV R0, UR41 ;  /* 0x0000002900007c02 */ /* 0x000fce0008000f00 */
.L_x_175:
[----:B-1----:R1:W2:Y:S02]  /*8cb0*/  SYNCS.PHASECHK.TRANS64.TRYWAIT P1, [R0+URZ+0x140], R2 ;  /* 0x00014002000075a7 */ /* 0x0022a400080211ff */
[----:B--2---:R-:W-:Y:S05]  /*8cc0*/  @!P1 NANOSLEEP.SYNCS 0x989680 ;  /* 0x009896800000995d */ /* 0x004fea0003900000 */
[----:B------:R-:W2:Y:S02]  /*8cd0*/  @!P1 SYNCS.PHASECHK.TRANS64 P1, [R0+URZ+0x140], R2 ;  /* 0x00014002000095a7 */ /* 0x000ea400080210ff */
[----:B--2---:R-:W-:Y:S05]  /*8ce0*/  @!P1 BRA `(.L_x_175) ;  /* 0xfffffffc00f09947 */ /* 0x004fea000383ffff */
[----:B------:R-:W-:Y:S05]  /*8cf0*/  BRA `(.L_x_176) ;  /* 0xffffffb800dc7947 */ /* 0x000fea000383ffff */
.L_x_92:
[----:B--2---:R2:W3:Y:S02]  /*8d00*/  SYNCS.PHASECHK.TRANS64.TRYWAIT P0, [R8+URZ+0xc0], R0 ;  /* 0x0000c000080075a7 */ /* 0x0044e400080011ff */
[----:B---3--:R-:W-:Y:S05]  /*8d10*/  @!P0 NANOSLEEP.SYNCS 0x989680 ;  /* 0x009896800000895d */ /* 0x008fea0003900000 */
[----:B------:R-:W3:Y:S02]  /*8d20*/  @!P0 SYNCS.PHASECHK.TRANS64 P0, [R8+URZ+0xc0], R0 ;  /* 0x0000c000080085a7 */ /* 0x000ee400080010ff */
[----:B---3--:R-:W-:Y:S05]  /*8d30*/  @!P0 BRA `(.L_x_92) ;  /* 0xfffffffc00f08947 */ /* 0x008fea000383ffff */
[----:B------:R-:W-:Y:S05]  /*8d40*/  BRA `(.L_x_177) ;  /* 0xffffffc000047947 */ /* 0x000fea000383ffff */
.L_x_95:
[----:B--2---:R-:W-:Y:S07]  /*8d50*/  MOV R0, UR21 ;  /* 0x0000001500007c02 */ /* 0x004fee0008000f00 */
.L_x_178:
[----:B--2---:R2:W3:Y:S02]  /*8d60*/  SYNCS.PHASECHK.TRANS64.TRYWAIT P1, [R0+URZ+0xb8], R2 ;  /* 0x0000b802000075a7 */ /* 0x0044e400080211ff */
[----:B---3--:R-:W-:Y:S05]  /*8d70*/  @!P1 NANOSLEEP.SYNCS 0x989680 ;  /* 0x009896800000995d */ /* 0x008fea0003900000 */
[----:B------:R-:W3:Y:S02]  /*8d80*/  @!P1 SYNCS.PHASECHK.TRANS64 P1, [R0+URZ+0xb8], R2 ;  /* 0x0000b802000095a7 */ /* 0x000ee400080210ff */
[----:B---3--:R-:W-:Y:S05]  /*8d90*/  @!P1 BRA `(.L_x_178) ;  /* 0xfffffffc00f09947 */ /* 0x008fea000383ffff */
[----:B------:R-:W-:Y:S05]  /*8da0*/  BRA `(.L_x_94) ;  /* 0xffffffc4007c7947 */ /* 0x000fea000383ffff */
.L_x_98:
[----:B------:R-:W-:Y:S07]  /*8db0*/  MOV R0, UR4 ;  /* 0x0000000400007c02 */ /* 0x000fee0008000f00 */
.L_x_179:
[----:B--2---:R2:W3:Y:S02]  /*8dc0*/  SYNCS.PHASECHK.TRANS64.TRYWAIT P0, [R0+URZ+0x98], R2 ;  /* 0x00009802000075a7 */ /* 0x0044e400080011ff */
[----:B---3--:R-:W-:Y:S05]  /*8dd0*/  @!P0 NANOSLEEP.SYNCS 0x989680 ;  /* 0x009896800000895d */ /* 0x008fea0003900000 */
[----:B------:R-:W3:Y:S02]  /*8de0*/  @!P0 SYNCS.PHASECHK.TRANS64 P0, [R0+URZ+0x98], R2 ;  /* 0x00009802000085a7 */ /* 0x000ee400080010ff */
[----:B---3--:R-:W-:Y:S05]  /*8df0*/  @!P0 BRA `(.L_x_179) ;  /* 0xfffffffc00f08947 */ /* 0x008fea000383ffff */
[----:B------:R-:W-:Y:S05]  /*8e00*/  BRA `(.L_x_180) ;  /* 0xffffffc400d87947 */ /* 0x000fea000383ffff */
.L_x_99:
[----:B------:R-:W-:Y:S07]  /*8e10*/  MOV R2, UR5 ;  /* 0x0000000500027c02 */ /* 0x000fee0008000f00 */
.L_x_181:
[----:B--2---:R2:W3:Y:S02]  /*8e20*/  SYNCS.PHASECHK.TRANS64.TRYWAIT P0, [R2+URZ+0x98], R0 ;  /* 0x00009800020075a7 */ /* 0x0044e400080011ff */
[----:B---3--:R-:W-:Y:S05]  /*8e30*/  @!P0 NANOSLEEP.SYNCS 0x989680 ;  /* 0x009896800000895d */ /* 0x008fea0003900000 */
[----:B------:R-:W3:Y:S02]  /*8e40*/  @!P0 SYNCS.PHASECHK.TRANS64 P0, [R2+URZ+0x98], R0 ;  /* 0x00009800020085a7 */ /* 0x000ee400080010ff */
[----:B---3--:R-:W-:Y:S05]  /*8e50*/  @!P0 BRA `(.L_x_181) ;  /* 0xfffffffc00f08947 */ /* 0x008fea000383ffff */
[----:B------:R-:W-:Y:S05]  /*8e60*/  BRA `(.L_x_182) ;  /* 0xffffffc8005c7947 */ /* 0x000fea000383ffff */
.L_x_101:
[----:B------:R-:W-:-:S07]  /*8e70*/  MOV R0, UR4 ;  /* 0x0000000400007c02 */ /* 0x000fce0008000f00 */
.L_x_183:
[----:B---3--:R3:W4:Y:S02]  /*8e80*/  SYNCS.PHASECHK.TRANS64.TRYWAIT P0, [R0+URZ], R2 ;  /* 0x00000002000075a7 */ /* 0x00872400080011ff */
[----:B----4-:R-:W-:Y:S05]  /*8e90*/  @!P0 NANOSLEEP.SYNCS 0x989680 ;  /* 0x009896800000895d */ /* 0x010fea0003900000 */
[----:B------:R-:W4:Y:S02]  /*8ea0*/  @!P0 SYNCS.PHASECHK.TRANS64 P0, [R0+URZ], R2 ;  /* 0x00000002000085a7 */ /* 0x000f2400080010ff */
[----:B----4-:R-:W-:Y:S05]  /*8eb0*/  @!P0 BRA `(.L_x_183) ;  /* 0xfffffffc00f08947 */ /* 0x010fea000383ffff */
[----:B------:R-:W-:Y:S05]  /*8ec0*/  BRA `(.L_x_184) ;  /* 0xffffffcc00107947 */ /* 0x000fea000383ffff */
.L_x_102:
[----:B------:R-:W-:-:S07]  /*8ed0*/  MOV R0, UR5 ;  /* 0x0000000500007c02 */ /* 0x000fce0008000f00 */
.L_x_185:
[----:B--2---:R2:W3:Y:S02]  /*8ee0*/  SYNCS.PHASECHK.TRANS64.TRYWAIT P0, [R0+URZ], R2 ;  /* 0x00000002000075a7 */ /* 0x0044e400080011ff */
[----:B---3--:R-:W-:Y:S05]  /*8ef0*/  @!P0 NANOSLEEP.SYNCS 0x989680 ;  /* 0x009896800000895d */ /* 0x008fea0003900000 */
[----:B------:R-:W3:Y:S02]  /*8f00*/  @!P0 SYNCS.PHASECHK.TRANS64 P0, [R0+URZ], R2 ;  /* 0x00000002000085a7 */ /* 0x000ee400080010ff */
[----:B---3--:R-:W-:Y:S05]  /*8f10*/  @!P0 BRA `(.L_x_185) ;  /* 0xfffffffc00f08947 */ /* 0x008fea000383ffff */
[----:B------:R-:W-:Y:S05]  /*8f20*/  BRA `(.L_x_186) ;  /* 0xffffffcc001c7947 */ /* 0x000fea000383ffff */
.L_x_104:
[----:B-1----:R1:W2:Y:S02]  /*8f30*/  SYNCS.PHASECHK.TRANS64.TRYWAIT P0, [R0+URZ+0xc0], R2 ;  /* 0x0000c002000075a7 */ /* 0x0022a400080011ff */
[----:B--2---:R-:W-:Y:S05]  /*8f40*/  @!P0 NANOSLEEP.SYNCS 0x989680 ;  /* 0x009896800000895d */ /* 0x004fea0003900000 */
[----:B------:R-:W2:Y:S02]  /*8f50*/  @!P0 SYNCS.PHASECHK.TRANS64 P0, [R0+URZ+0xc0], R2 ;  /* 0x0000c002000085a7 */ /* 0x000ea400080010ff */
[----:B--2---:R-:W-:Y:S05]  /*8f60*/  @!P0 BRA `(.L_x_104) ;  /* 0xfffffffc00f08947 */ /* 0x004fea000383ffff */
[----:B------:R-:W-:Y:S05]  /*8f70*/  BRA `(.L_x_187) ;  /* 0xffffffd000007947 */ /* 0x000fea000383ffff */
.L_x_114:
[----:B-1----:R1:W3:Y:S02]  /*8f80*/  SYNCS.PHASECHK.TRANS64.TRYWAIT P1, [R0+URZ+0x80], R3 ;  /* 0x00008003000075a7 */ /* 0x0022e400080211ff */
[----:B---3--:R-:W-:Y:S05]  /*8f90*/  @!P1 NANOSLEEP.SYNCS 0x989680 ;  /* 0x009896800000995d */ /* 0x008fea0003900000 */
[----:B------:R-:W3:Y:S02]  /*8fa0*/  @!P1 SYNCS.PHASECHK.TRANS64 P1, [R0+URZ+0x80], R3 ;  /* 0x00008003000095a7 */ /* 0x000ee400080210ff */
[----:B---3--:R-:W-:Y:S05]  /*8fb0*/  @!P1 BRA `(.L_x_114) ;  /* 0xfffffffc00f09947 */ /* 0x008fea000383ffff */
[----:B------:R-:W-:Y:S05]  /*8fc0*/  BRA `(.L_x_113) ;  /* 0xffffffdc00887947 */ /* 0x000fea000383ffff */
.L_x_116:
[----:B-1----:R1:W4:Y:S02]  /*8fd0*/  SYNCS.PHASECHK.TRANS64.TRYWAIT P0, [R53+URZ+0xe0], R2 ;  /* 0x0000e002350075a7 */ /* 0x00232400080011ff */
[----:B----4-:R-:W-:Y:S05]  /*8fe0*/  @!P0 NANOSLEEP.SYNCS 0x989680 ;  /* 0x009896800000895d */ /* 0x010fea0003900000 */
[----:B------:R-:W4:Y:S02]  /*8ff0*/  @!P0 SYNCS.PHASECHK.TRANS64 P0, [R53+URZ+0xe0], R2 ;  /* 0x0000e002350085a7 */ /* 0x000f2400080010ff */
[----:B----4-:R-:W-:Y:S05]  /*9000*/  @!P0 BRA `(.L_x_116) ;  /* 0xfffffffc00f08947 */ /* 0x010fea000383ffff */
[----:B------:R-:W-:Y:S05]  /*9010*/  BRA `(.L_x_115) ;  /* 0xffffffdc00b87947 */ /* 0x000fea000383ffff */
.L_x_127:
[----:B-1----:R1:W2:Y:S02]  /*9020*/  SYNCS.PHASECHK.TRANS64.TRYWAIT P0, [R2+URZ+0x80], R68 ;  /* 0x00008044020075a7 */ /* 0x0022a400080011ff */
[----:B--2---:R-:W-:Y:S05]  /*9030*/  @!P0 NANOSLEEP.SYNCS 0x989680 ;  /* 0x009896800000895d */ /* 0x004fea0003900000 */
[----:B------:R-:W2:Y:S02]  /*9040*/  @!P0 SYNCS.PHASECHK.TRANS64 P0, [R2+URZ+0x80], R68 ;  /* 0x00008044020085a7 */ /* 0x000ea400080010ff */
[----:B--2---:R-:W-:Y:S05]  /*9050*/  @!P0 BRA `(.L_x_127) ;  /* 0xfffffffc00f08947 */ /* 0x004fea000383ffff */
[----:B------:R-:W-:Y:S05]  /*9060*/  BRA `(.L_x_126) ;  /* 0xffffffe400e07947 */ /* 0x000fea000383ffff */
        .weak           $__internal_0_$__cuda_sm10x_tcgen05_guardrail_trap_col_being_dealloced_not_returned_by_alloc
        .type           $__internal_0_$__cuda_sm10x_tcgen05_guardrail_trap_col_being_dealloced_not_returned_by_alloc,@function
        .size           $__internal_0_$__cuda_sm10x_tcgen05_guardrail_trap_col_being_dealloced_not_returned_by_alloc,($__internal_1_$__cuda_sm10x_tcgen05_guardrail_trap_phase_invalid_during_alloc - $__internal_0_$__cuda_sm10x_tcgen05_guardrail_trap_col_being_dealloced_not_returned_by_alloc)
$__internal_0_$__cuda_sm10x_tcgen05_guardrail_trap_col_being_dealloced_not_returned_by_alloc:
[----:B------:R-:W-:Y:S05]  /*9070*/  BPT.TRAP 0x1 ;  /* 0x000000040000795c */ /* 0x000fea0000300000 */
[----:B------:R-:W-:-:S04]  /*9080*/  HFMA2 R3, -RZ, RZ, 0, 0 ;  /* 0x00000000ff037431 */ /* 0x000fc800000001ff */
[----:B------:R-:W-:Y:S05]  /*9090*/  RET.REL.NODEC R2 `(_ZN7cutlass13device_kernelINS_4gemm6kernel13GemmUniversalIN4cute5tupleIJiiiiEEENS1_10collective13CollectiveMmaINS1_35MainloopSm100TmaUmmaWarpSpecializedILi8ELi2ELi4ENS5_IJNS4_1CILi8EEENSA_ILi1EEESC_EEEEENS5_IJNSA_ILi128EEENSA_ILi64EEESF_EEENS_6half_tENS5_IJlSC_lEEESI_SJ_NS4_8TiledMMAINS4_8MMA_AtomIJNS4_26SM100_MMA_F16BF16_2x1SM_SSISI_SI_fLi128ELi64ELNS4_4UMMA5MajorE0ELSO_0ELNSN_7ScaleInE0ELSP_0EEEEEENS4_6LayoutINS5_IJSC_SC_SC_EEENS5_IJNSA_ILi0EEESU_SU_EEEEENS5_IJNS4_10UnderscoreESX_SX_EEEEENS4_18SM100_TMA_2SM_LOADENS4_14ComposedLayoutINS4_7SwizzleILi3ELi4ELi3EEENS4_18smem_ptr_flag_bitsILi16EEENSS_INS5_IJSB_SG_EEENS5_IJSG_SC_EEEEEEEvNS4_8identityENS4_28SM100_TMA_2SM_LOAD_MULTICASTES19_vS1A_EENS_8epilogue10collective18CollectiveEpilogueINS1D_23Sm100TmaWarpSpecializedILi3ELi2ELi16ELb1ELb0EEEJNS5_IJSG_SG_SF_EEENS5_IJNSS_ISG_SC_EENSS_INS5_IJNSA_ILi16EEENSA_ILi2EEEEEENS5_IJSC_NSA_ILi32EEEEEEEEEEESI_SJ_SI_SJ_NS1D_6fusion15FusionCallbacksIS1H_NS1R_17LinearCombinationISI_fSI_fLNS_15FloatRoundStyleE2EEES1I_S1Q_JEEENS4_5SM1004TMEM4LOAD26SM100_TMEM_LOAD_32dp32b16xENS4_13SM90_TMA_LOADENS11_INS12_ILi1ELi4ELi3EEES15_NSS_INS5_IJSB_S1K_EEENS5_IJS1K_SC_EEEEEEENS4_39AutoVectorizingCopyWithAssumedAlignmentILi128EEENS4_14SM90_TMA_STOREES26_S28_S28_EEEvvEEEEvNT_6ParamsE) ;  /* 0xffffff6c02d87950 */ /* 0x000fea0003c3ffff */
        .weak           $__internal_1_$__cuda_sm10x_tcgen05_guardrail_trap_phase_invalid_during_alloc
        .type           $__internal_1_$__cuda_sm10x_tcgen05_guardrail_trap_phase_invalid_during_alloc,@function
        .size           $__internal_1_$__cuda_sm10x_tcgen05_guardrail_trap_phase_invalid_during_alloc,($__internal_2_$__cuda_sm10x_tcgen05_guardrail_trap_unallocated_columns_being_dealloced - $__internal_1_$__cuda_sm10x_tcgen05_guardrail_trap_phase_invalid_during_alloc)
$__internal_1_$__cuda_sm10x_tcgen05_guardrail_trap_phase_invalid_during_alloc:
[----:B------:R-:W-:Y:S05]  /*90a0*/  BPT.TRAP 0x1 ;  /* 0x000000040000795c */ /* 0x000fea0000300000 */
[----:B------:R-:W-:-:S04]  /*90b0*/  MOV R5, 0x0 ;  /* 0x0000000000057802 */ /* 0x000fc80000000f00 */
[----:B------:R-:W-:Y:S05]  /*90c0*/  RET.REL.NODEC R4 `(_ZN7cutlass13device_kernelINS_4gemm6kernel13GemmUniversalIN4cute5tupleIJiiiiEEENS1_10collective13CollectiveMmaINS1_35MainloopSm100TmaUmmaWarpSpecializedILi8ELi2ELi4ENS5_IJNS4_1CILi8EEENSA_ILi1EEESC_EEEEENS5_IJNSA_ILi128EEENSA_ILi64EEESF_EEENS_6half_tENS5_IJlSC_lEEESI_SJ_NS4_8TiledMMAINS4_8MMA_AtomIJNS4_26SM100_MMA_F16BF16_2x1SM_SSISI_SI_fLi128ELi64ELNS4_4UMMA5MajorE0ELSO_0ELNSN_7ScaleInE0ELSP_0EEEEEENS4_6LayoutINS5_IJSC_SC_SC_EEENS5_IJNSA_ILi0EEESU_SU_EEEEENS5_IJNS4_10UnderscoreESX_SX_EEEEENS4_18SM100_TMA_2SM_LOADENS4_14ComposedLayoutINS4_7SwizzleILi3ELi4ELi3EEENS4_18smem_ptr_flag_bitsILi16EEENSS_INS5_IJSB_SG_EEENS5_IJSG_SC_EEEEEEEvNS4_8identityENS4_28SM100_TMA_2SM_LOAD_MULTICASTES19_vS1A_EENS_8epilogue10collective18CollectiveEpilogueINS1D_23Sm100TmaWarpSpecializedILi3ELi2ELi16ELb1ELb0EEEJNS5_IJSG_SG_SF_EEENS5_IJNSS_ISG_SC_EENSS_INS5_IJNSA_ILi16EEENSA_ILi2EEEEEENS5_IJSC_NSA_ILi32EEEEEEEEEEESI_SJ_SI_SJ_NS1D_6fusion15FusionCallbacksIS1H_NS1R_17LinearCombinationISI_fSI_fLNS_15FloatRoundStyleE2EEES1I_S1Q_JEEENS4_5SM1004TMEM4LOAD26SM100_TMEM_LOAD_32dp32b16xENS4_13SM90_TMA_LOADENS11_INS12_ILi1ELi4ELi3EEES15_NSS_INS5_IJSB_S1K_EEENS5_IJS1K_SC_EEEEEEENS4_39AutoVectorizingCopyWithAssumedAlignmentILi128EEENS4_14SM90_TMA_STOREES26_S28_S28_EEEvvEEEEvNT_6ParamsE) ;  /* 0xffffff6c04cc7950 */ /* 0x000fea0003c3ffff */
        .weak           $__internal_2_$__cuda_sm10x_tcgen05_guardrail_trap_unallocated_columns_being_dealloced
        .type           $__internal_2_$__cuda_sm10x_tcgen05_guardrail_trap_unallocated_columns_being_dealloced,@function
        .size           $__internal_2_$__cuda_sm10x_tcgen05_guardrail_trap_unallocated_columns_being_dealloced,(.L_x_189 - $__internal_2_$__cuda_sm10x_tcgen05_guardrail_trap_unallocated_columns_being_dealloced)
$__internal_2_$__cuda_sm10x_tcgen05_guardrail_trap_unallocated_columns_being_dealloced:
[----:B------:R-:W-:Y:S05]  /*90d0*/  BPT.TRAP 0x1 ;  /* 0x000000040000795c */ /* 0x000fea0000300000 */
[----:B------:R-:W-:-:S04]  /*90e0*/  HFMA2 R3, -RZ, RZ, 0, 0 ;  /* 0x00000000ff037431 */ /* 0x000fc800000001ff */
[----:B------:R-:W-:Y:S05]  /*90f0*/  RET.REL.NODEC R2 `(_ZN7cutlass13device_kernelINS_4gemm6kernel13GemmUniversalIN4cute5tupleIJiiiiEEENS1_10collective13CollectiveMmaINS1_35MainloopSm100TmaUmmaWarpSpecializedILi8ELi2ELi4ENS5_IJNS4_1CILi8EEENSA_ILi1EEESC_EEEEENS5_IJNSA_ILi128EEENSA_ILi64EEESF_EEENS_6half_tENS5_IJlSC_lEEESI_SJ_NS4_8TiledMMAINS4_8MMA_AtomIJNS4_26SM100_MMA_F16BF16_2x1SM_SSISI_SI_fLi128ELi64ELNS4_4UMMA5MajorE0ELSO_0ELNSN_7ScaleInE0ELSP_0EEEEEENS4_6LayoutINS5_IJSC_SC_SC_EEENS5_IJNSA_ILi0EEESU_SU_EEEEENS5_IJNS4_10UnderscoreESX_SX_EEEEENS4_18SM100_TMA_2SM_LOADENS4_14ComposedLayoutINS4_7SwizzleILi3ELi4ELi3EEENS4_18smem_ptr_flag_bitsILi16EEENSS_INS5_IJSB_SG_EEENS5_IJSG_SC_EEEEEEEvNS4_8identityENS4_28SM100_TMA_2SM_LOAD_MULTICASTES19_vS1A_EENS_8epilogue10collective18CollectiveEpilogueINS1D_23Sm100TmaWarpSpecializedILi3ELi2ELi16ELb1ELb0EEEJNS5_IJSG_SG_SF_EEENS5_IJNSS_ISG_SC_EENSS_INS5_IJNSA_ILi16EEENSA_ILi2EEEEEENS5_IJSC_NSA_ILi32EEEEEEEEEEESI_SJ_SI_SJ_NS1D_6fusion15FusionCallbacksIS1H_NS1R_17LinearCombinationISI_fSI_fLNS_15FloatRoundStyleE2EEES1I_S1Q_JEEENS4_5SM1004TMEM4LOAD26SM100_TMEM_LOAD_32dp32b16xENS4_13SM90_TMA_LOADENS11_INS12_ILi1ELi4ELi3EEES15_NSS_INS5_IJSB_S1K_EEENS5_IJS1K_SC_EEEEEEENS4_39AutoVectorizingCopyWithAssumedAlignmentILi128EEENS4_14SM90_TMA_STOREES26_S28_S28_EEEvvEEEEvNT_6ParamsE) ;  /* 0xffffff6c02c07950 */ /* 0x000fea0003c3ffff */
.L_x_188:
[----:B------:R-:W-:-:S00]  /*9100*/  BRA `(.L_x_188) ;  /* 0xfffffffc00fc7947 */ /* 0x000fc0000383ffff */
[----:B------:R-:W-:-:S00]  /*9110*/  NOP ;  /* 0x0000000000007918 */ /* 0x000fc00000000000 */
        /* <DEDUP_REMOVED lines=14> */
.L_x_189:


//--------------------- .nv.global.init           --------------------------
	.section	.nv.global.init,"aw",@progbits
.nv.global.init:
	.type		$str$27,@object
	.size		$str$27,($str$28 - $str$27)
$str$27:
        /*0000*/ 	.byte	0x28, 0x61, 0x64, 0x64, 0x72, 0x65, 0x73, 0x73, 0x20, 0x26, 0x20, 0x6d, 0x61, 0x73, 0x6b, 0x29
        /*0010*/ 	.byte	0x20, 0x3d, 0x3d, 0x20, 0x30, 0x00
	.type		$str$28,@object
	.size		$str$28,($str$26 - $str$28)
$str$28:
        /*0016*/ 	.byte	0x2f, 0x74, 0x6d, 0x70, 0x2f, 0x63, 0x75, 0x74, 0x6c, 0x61, 0x73, 0x73, 0x5f, 0x73, 0x77, 0x65
        /*0026*/ 	.byte	0x65, 0x70, 0x5f, 0x73, 0x72, 0x63, 0x2f, 0x69, 0x6e, 0x63, 0x6c, 0x75, 0x64, 0x65, 0x2f, 0x63
        /*0036*/ 	.byte	0x75, 0x74, 0x65, 0x2f, 0x70, 0x6f, 0x69, 0x6e, 0x74, 0x65, 0x72, 0x5f, 0x66, 0x6c, 0x61, 0x67
        /*0046*/ 	.byte	0x67, 0x65, 0x64, 0x2e, 0x68, 0x70, 0x70, 0x00
	.type		$str$26,@object
	.size		$str$26,($str$25 - $str$26)
$str$26:
        /*004e*/ 	.byte	0x2f, 0x74, 0x6d, 0x70, 0x2f, 0x63, 0x75, 0x74, 0x6c, 0x61, 0x73, 0x73, 0x5f, 0x73, 0x77, 0x65
        /*005e*/ 	.byte	0x65, 0x70, 0x5f, 0x73, 0x72, 0x63, 0x2f, 0x69, 0x6e, 0x63, 0x6c, 0x75, 0x64, 0x65, 0x2f, 0x63
        /*006e*/ 	.byte	0x75, 0x74, 0x65, 0x2f, 0x61, 0x74, 0x6f, 0x6d, 0x2f, 0x63, 0x6f, 0x70, 0x79, 0x5f, 0x74, 0x72
        /*007e*/ 	.byte	0x61, 0x69, 0x74, 0x73, 0x5f, 0x73, 0x6d, 0x31, 0x30, 0x30, 0x2e, 0x68, 0x70, 0x70, 0x00
	.type		$str$25,@object
	.size		$str$25,(__unnamed_1 - $str$25)
$str$25:
        /*008d*/ 	.byte	0x28, 0x28, 0x75, 0x69, 0x6e, 0x74, 0x33, 0x32, 0x5f, 0x74, 0x28, 0x74, 0x68, 0x72, 0x65, 0x61
        /*009d*/ 	.byte	0x64, 0x49, 0x64, 0x78, 0x2e, 0x78, 0x29, 0x20, 0x2f, 0x20, 0x33, 0x32, 0x29, 0x20, 0x25, 0x20
        /*00ad*/ 	.byte	0x34, 0x29, 0x20, 0x3d, 0x3d, 0x20, 0x28, 0x28, 0x28, 0x74, 0x6d, 0x65, 0x6d, 0x5f, 0x61, 0x64
        /*00bd*/ 	.byte	0x64, 0x72, 0x20, 0x3e, 0x3e, 0x20, 0x31, 0x36, 0x29, 0x20, 0x2f, 0x20, 0x33, 0x32, 0x29, 0x20
        /*00cd*/ 	.byte	0x25, 0x20, 0x34, 0x29, 0x00
	.type		__unnamed_1,@object
	.size		__unnamed_1,(__unnamed_2 - __unnamed_1)
__unnamed_1:
        /*00d2*/ 	.byte	0x61, 0x75, 0x74, 0x6f, 0x20, 0x63, 0x75, 0x74, 0x65, 0x3a, 0x3a, 0x61, 0x73, 0x5f, 0x70, 0x6f
        /* <DEDUP_REMOVED lines=24> */
        /*0262*/ 	.byte	0x34, 0x38, 0x3e, 0x3e, 0x3e, 0x3e, 0x5d, 0x00
	.type		__unnamed_2,@object
	.size		__unnamed_2,(.L_2 - __unnamed_2)
__unnamed_2:
        /* <DEDUP_REMOVED lines=40> */
        /*04ea*/ 	.byte	0x3a, 0x3a, 0x43, 0x3c, 0x30, 0x3e, 0x3e, 0x3e, 0x3e, 0x5d, 0x00
.L_2:


//--------------------- .nv.shared._ZN7cutlass13device_kernelINS_4gemm6kernel13GemmUniversalIN4cute5tupleIJiiiiEEENS1_10collective13CollectiveMmaINS1_35MainloopSm100TmaUmmaWarpSpecializedILi8ELi2ELi4ENS5_IJNS4_1CILi8EEENSA_ILi1EEESC_EEEEENS5_IJNSA_ILi128EEENSA_ILi64EEESF_EEENS_6half_tENS5_IJlSC_lEEESI_SJ_NS4_8TiledMMAINS4_8MMA_AtomIJNS4_26SM100_MMA_F16BF16_2x1SM_SSISI_SI_fLi128ELi64ELNS4_4UMMA5MajorE0ELSO_0ELNSN_7ScaleInE0ELSP_0EEEEEENS4_6LayoutINS5_IJSC_SC_SC_EEENS5_IJNSA_ILi0EEESU_SU_EEEEENS5_IJNS4_10UnderscoreESX_SX_EEEEENS4_18SM100_TMA_2SM_LOADENS4_14ComposedLayoutINS4_7SwizzleILi3ELi4ELi3EEENS4_18smem_ptr_flag_bitsILi16EEENSS_INS5_IJSB_SG_EEENS5_IJSG_SC_EEEEEEEvNS4_8identityENS4_28SM100_TMA_2SM_LOAD_MULTICASTES19_vS1A_EENS_8epilogue10collective18CollectiveEpilogueINS1D_23Sm100TmaWarpSpecializedILi3ELi2ELi16ELb1ELb0EEEJNS5_IJSG_SG_SF_EEENS5_IJNSS_ISG_SC_EENSS_INS5_IJNSA_ILi16EEENSA_ILi2EEEEEENS5_IJSC_NSA_ILi32EEEEEEEEEEESI_SJ_SI_SJ_NS1D_6fusion15FusionCallbacksIS1H_NS1R_17LinearCombinationISI_fSI_fLNS_15FloatRoundStyleE2EEES1I_S1Q_JEEENS4_5SM1004TMEM4LOAD26SM100_TMEM_LOAD_32dp32b16xENS4_13SM90_TMA_LOADENS11_INS12_ILi1ELi4ELi3EEES15_NSS_INS5_IJSB_S1K_EEENS5_IJS1K_SC_EEEEEEENS4_39AutoVectorizingCopyWithAssumedAlignmentILi128EEENS4_14SM90_TMA_STOREES26_S28_S28_EEEvvEEEEvNT_6ParamsE --------------------------
	.section	.nv.shared._ZN7cutlass13device_kernelINS_4gemm6kernel13GemmUniversalIN4cute5tupleIJiiiiEEENS1_10collective13CollectiveMmaINS1_35MainloopSm100TmaUmmaWarpSpecializedILi8ELi2ELi4ENS5_IJNS4_1CILi8EEENSA_ILi1EEESC_EEEEENS5_IJNSA_ILi128EEENSA_ILi64EEESF_EEENS_6half_tENS5_IJlSC_lEEESI_SJ_NS4_8TiledMMAINS4_8MMA_AtomIJNS4_26SM100_MMA_F16BF16_2x1SM_SSISI_SI_fLi128ELi64ELNS4_4UMMA5MajorE0ELSO_0ELNSN_7ScaleInE0ELSP_0EEEEEENS4_6LayoutINS5_IJSC_SC_SC_EEENS5_IJNSA_ILi0EEESU_SU_EEEEENS5_IJNS4_10UnderscoreESX_SX_EEEEENS4_18SM100_TMA_2SM_LOADENS4_14ComposedLayoutINS4_7SwizzleILi3ELi4ELi3EEENS4_18smem_ptr_flag_bitsILi16EEENSS_INS5_IJSB_SG_EEENS5_IJSG_SC_EEEEEEEvNS4_8identityENS4_28SM100_TMA_2SM_LOAD_MULTICASTES19_vS1A_EENS_8epilogue10collective18CollectiveEpilogueINS1D_23Sm100TmaWarpSpecializedILi3ELi2ELi16ELb1ELb0EEEJNS5_IJSG_SG_SF_EEENS5_IJNSS_ISG_SC_EENSS_INS5_IJNSA_ILi16EEENSA_ILi2EEEEEENS5_IJSC_NSA_ILi32EEEEEEEEEEESI_SJ_SI_SJ_NS1D_6fusion15FusionCallbacksIS1H_NS1R_17LinearCombinationISI_fSI_fLNS_15FloatRoundStyleE2EEES1I_S1Q_JEEENS4_5SM1004TMEM4LOAD26SM100_TMEM_LOAD_32dp32b16xENS4_13SM90_TMA_LOADENS11_INS12_ILi1ELi4ELi3EEES15_NSS_INS5_IJSB_S1K_EEENS5_IJS1K_SC_EEEEEEENS4_39AutoVectorizingCopyWithAssumedAlignmentILi128EEENS4_14SM90_TMA_STOREES26_S28_S28_EEEvvEEEEvNT_6ParamsE,"aw",@nobits
	.sectionflags	@""
	.align	16
	.zero		1024


//--------------------- .nv.shared.reserved.0     --------------------------
	.section	.nv.shared.reserved.0,"aw",@nobits
	.weak		__nv_reservedSMEM_offset_0_alias
	.size		__nv_reservedSMEM_offset_0_alias, 0, 64
	.other		__nv_reservedSMEM_offset_0_alias,@"STO_CUDA_RESERVED_SHARED STV_DEFAULT"
__nv_reservedSMEM_offset_0_alias:
	.zero		0
.nv.shared.reserved.0:
	.zero		64
	.weak		__nv_reservedSMEM_tcgen05_partition
	.type		__nv_reservedSMEM_tcgen05_partition,@object
	.size		__nv_reservedSMEM_tcgen05_partition,(.L_0 - __nv_reservedSMEM_tcgen05_partition)
__nv_reservedSMEM_tcgen05_partition:
	.zero		32
.L_0:


//--------------------- .nv.global                --------------------------
	.section	.nv.global,"aw",@nobits
.nv.global:
	.type		_ZN40_INTERNAL_577a5677_4_k_cu_2937edb4_275854cute1_E,@object
	.size		_ZN40_INTERNAL_577a5677_4_k_cu_2937edb4_275854cute1_E,(_ZN40_INTERNAL_577a5677_4_k_cu_2937edb4_275854cuda3std3__45__cpo6cbeginE - _ZN40_INTERNAL_577a5677_4_k_cu_2937edb4_275854cute1_E)
_ZN40_INTERNAL_577a5677_4_k_cu_2937edb4_275854cute1_E:
	.zero		1
	.type		_ZN40_INTERNAL_577a5677_4_k_cu_2937edb4_275854cuda3std3__45__cpo6cbeginE,@object
	.size		_ZN40_INTERNAL_577a5677_4_k_cu_2937edb4_275854cuda3std3__45__cpo6cbeginE,(_ZN40_INTERNAL_577a5677_4_k_cu_2937edb4_275854cuda3std3__48in_placeE - _ZN40_INTERNAL_577a5677_4_k_cu_2937edb4_275854cuda3std3__45__cpo6cbeginE)
_ZN40_INTERNAL_577a5677_4_k_cu_2937edb4_275854cuda3std3__45__cpo6cbeginE:
	.zero		1
	.type		_ZN40_INTERNAL_577a5677_4_k_cu_2937edb4_275854cuda3std3__48in_placeE,@object
	.size		_ZN40_INTERNAL_577a5677_4_k_cu_2937edb4_275854cuda3std3__48in_placeE,(_ZN40_INTERNAL_577a5677_4_k_cu_2937edb4_275854cuda3std6ranges3__45__cpo9iter_moveE - _ZN40_INTERNAL_577a5677_4_k_cu_2937edb4_275854cuda3std3__48in_placeE)
_ZN40_INTERNAL_577a5677_4_k_cu_2937edb4_275854cuda3std3__48in_placeE:
	.zero		1
	.type		_ZN40_INTERNAL_577a5677_4_k_cu_2937edb4_275854cuda3std6ranges3__45__cpo9iter_moveE,@object
	.size		_ZN40_INTERNAL_577a5677_4_k_cu_2937edb4_275854cuda3std6ranges3__45__cpo9iter_moveE,(_ZN40_INTERNAL_577a5677_4_k_cu_2937edb4_275854cuda3std3__45__cpo5beginE - _ZN40_INTERNAL_577a5677_4_k_cu_2937edb4_275854cuda3std6ranges3__45__cpo9iter_moveE)
_ZN40_INTERNAL_577a5677_4_k_cu_2937edb4_275854cuda3std6ranges3__45__cpo9iter_moveE:
	.zero		1
	.type		_ZN40_INTERNAL_577a5677_4_k_cu_2937edb4_275854cuda3std3__45__cpo5beginE,@object
	.size		_ZN40_INTERNAL_577a5677_4_k_cu_2937edb4_275854cuda3std3__45__cpo5beginE,(_ZN40_INTERNAL_577a5677_4_k_cu_2937edb4_275854cuda3std3__442_GLOBAL__N__577a5677_4_k_cu_2937edb4_275856ignoreE - _ZN40_INTERNAL_577a5677_4_k_cu_2937edb4_275854cuda3std3__45__cpo5beginE)
_ZN40_INTERNAL_577a5677_4_k_cu_2937edb4_275854cuda3std3__45__cpo5beginE:
	.zero		1
	.type		_ZN40_INTERNAL_577a5677_4_k_cu_2937edb4_275854cuda3std3__442_GLOBAL__N__577a5677_4_k_cu_2937edb4_275856ignoreE,@object
	.size		_ZN40_INTERNAL_577a5677_4_k_cu_2937edb4_275854cuda3std3__442_GLOBAL__N__577a5677_4_k_cu_2937edb4_275856ignoreE,(_ZN40_INTERNAL_577a5677_4_k_cu_2937edb4_275854cute7productE - _ZN40_INTERNAL_577a5677_4_k_cu_2937edb4_275854cuda3std3__442_GLOBAL__N__577a5677_4_k_cu_2937edb4_275856ignoreE)
_ZN40_INTERNAL_577a5677_4_k_cu_2937edb4_275854cuda3std3__442_GLOBAL__N__577a5677_4_k_cu_2937edb4_275856ignoreE:
	.zero		1
	.type		_ZN40_INTERNAL_577a5677_4_k_cu_2937edb4_275854cute7productE,@object
	.size		_ZN40_INTERNAL_577a5677_4_k_cu_2937edb4_275854cute7productE,(_ZN40_INTERNAL_577a5677_4_k_cu_2937edb4_275854cuda3std3__45__cpo3endE - _ZN40_INTERNAL_577a5677_4_k_cu_2937edb4_275854cute7productE)
_ZN40_INTERNAL_577a5677_4_k_cu_2937edb4_275854cute7productE:
	.zero		1
	.type		_ZN40_INTERNAL_577a5677_4_k_cu_2937edb4_275854cuda3std3__45__cpo3endE,@object
	.size		_ZN40_INTERNAL_577a5677_4_k_cu_2937edb4_275854cuda3std3__45__cpo3endE,(_ZN40_INTERNAL_577a5677_4_k_cu_2937edb4_275854cuda3std3__419piecewise_constructE - _ZN40_INTERNAL_577a5677_4_k_cu_2937edb4_275854cuda3std3__45__cpo3endE)
_ZN40_INTERNAL_577a5677_4_k_cu_2937edb4_275854cuda3std3__45__cpo3endE:
	.zero		1
	.type		_ZN40_INTERNAL_577a5677_4_k_cu_2937edb4_275854cuda3std3__419piecewise_constructE,@object
	.size		_ZN40_INTERNAL_577a5677_4_k_cu_2937edb4_275854cuda3std3__419piecewise_constructE,(_ZN40_INTERNAL_577a5677_4_k_cu_2937edb4_275854cuda3std3__45__cpo4cendE - _ZN40_INTERNAL_577a5677_4_k_cu_2937edb4_275854cuda3std3__419piecewise_constructE)
_ZN40_INTERNAL_577a5677_4_k_cu_2937edb4_275854cuda3std3__419piecewise_constructE:
	.zero		1
	.type		_ZN40_INTERNAL_577a5677_4_k_cu_2937edb4_275854cuda3std3__45__cpo4cendE,@object
	.size		_ZN40_INTERNAL_577a5677_4_k_cu_2937edb4_275854cuda3std3__45__cpo4cendE,(_ZN40_INTERNAL_577a5677_4_k_cu_2937edb4_275854cuda3std6ranges3__45__cpo4swapE - _ZN40_INTERNAL_577a5677_4_k_cu_2937edb4_275854cuda3std3__45__cpo4cendE)
_ZN40_INTERNAL_577a5677_4_k_cu_2937edb4_275854cuda3std3__45__cpo4cendE:
	.zero		1
	.type		_ZN40_INTERNAL_577a5677_4_k_cu_2937edb4_275854cuda3std6ranges3__45__cpo4swapE,@object
	.size		_ZN40_INTERNAL_577a5677_4_k_cu_2937edb4_275854cuda3std6ranges3__45__cpo4swapE,(.L_10 - _ZN40_INTERNAL_577a5677_4_k_cu_2937edb4_275854cuda3std6ranges3__45__cpo4swapE)
_ZN40_INTERNAL_577a5677_4_k_cu_2937edb4_275854cuda3std6ranges3__45__cpo4swapE:
	.zero		1
.L_10:


//--------------------- .nv.constant0._ZN7cutlass13device_kernelINS_4gemm6kernel13GemmUniversalIN4cute5tupleIJiiiiEEENS1_10collective13CollectiveMmaINS1_35MainloopSm100TmaUmmaWarpSpecializedILi8ELi2ELi4ENS5_IJNS4_1CILi8EEENSA_ILi1EEESC_EEEEENS5_IJNSA_ILi128EEENSA_ILi64EEESF_EEENS_6half_tENS5_IJlSC_lEEESI_SJ_NS4_8TiledMMAINS4_8MMA_AtomIJNS4_26SM100_MMA_F16BF16_2x1SM_SSISI_SI_fLi128ELi64ELNS4_4UMMA5MajorE0ELSO_0ELNSN_7ScaleInE0ELSP_0EEEEEENS4_6LayoutINS5_IJSC_SC_SC_EEENS5_IJNSA_ILi0EEESU_SU_EEEEENS5_IJNS4_10UnderscoreESX_SX_EEEEENS4_18SM100_TMA_2SM_LOADENS4_14ComposedLayoutINS4_7SwizzleILi3ELi4ELi3EEENS4_18smem_ptr_flag_bitsILi16EEENSS_INS5_IJSB_SG_EEENS5_IJSG_SC_EEEEEEEvNS4_8identityENS4_28SM100_TMA_2SM_LOAD_MULTICASTES19_vS1A_EENS_8epilogue10collective18CollectiveEpilogueINS1D_23Sm100TmaWarpSpecializedILi3ELi2ELi16ELb1ELb0EEEJNS5_IJSG_SG_SF_EEENS5_IJNSS_ISG_SC_EENSS_INS5_IJNSA_ILi16EEENSA_ILi2EEEEEENS5_IJSC_NSA_ILi32EEEEEEEEEEESI_SJ_SI_SJ_NS1D_6fusion15FusionCallbacksIS1H_NS1R_17LinearCombinationISI_fSI_fLNS_15FloatRoundStyleE2EEES1I_S1Q_JEEENS4_5SM1004TMEM4LOAD26SM100_TMEM_LOAD_32dp32b16xENS4_13SM90_TMA_LOADENS11_INS12_ILi1ELi4ELi3EEES15_NSS_INS5_IJSB_S1K_EEENS5_IJS1K_SC_EEEEEEENS4_39AutoVectorizingCopyWithAssumedAlignmentILi128EEENS4_14SM90_TMA_STOREES26_S28_S28_EEEvvEEEEvNT_6ParamsE --------------------------
	.section	.nv.constant0._ZN7cutlass13device_kernelINS_4gemm6kernel13GemmUniversalIN4cute5tupleIJiiiiEEENS1_10collective13CollectiveMmaINS1_35MainloopSm100TmaUmmaWarpSpecializedILi8ELi2ELi4ENS5_IJNS4_1CILi8EEENSA_ILi1EEESC_EEEEENS5_IJNSA_ILi128EEENSA_ILi64EEESF_EEENS_6half_tENS5_IJlSC_lEEESI_SJ_NS4_8TiledMMAINS4_8MMA_AtomIJNS4_26SM100_MMA_F16BF16_2x1SM_SSISI_SI_fLi128ELi64ELNS4_4UMMA5MajorE0ELSO_0ELNSN_7ScaleInE0ELSP_0EEEEEENS4_6LayoutINS5_IJSC_SC_SC_EEENS5_IJNSA_ILi0EEESU_SU_EEEEENS5_IJNS4_10UnderscoreESX_SX_EEEEENS4_18SM100_TMA_2SM_LOADENS4_14ComposedLayoutINS4_7SwizzleILi3ELi4ELi3EEENS4_18smem_ptr_flag_bitsILi16EEENSS_INS5_IJSB_SG_EEENS5_IJSG_SC_EEEEEEEvNS4_8identityENS4_28SM100_TMA_2SM_LOAD_MULTICASTES19_vS1A_EENS_8epilogue10collective18CollectiveEpilogueINS1D_23Sm100TmaWarpSpecializedILi3ELi2ELi16ELb1ELb0EEEJNS5_IJSG_SG_SF_EEENS5_IJNSS_ISG_SC_EENSS_INS5_IJNSA_ILi16EEENSA_ILi2EEEEEENS5_IJSC_NSA_ILi32EEEEEEEEEEESI_SJ_SI_SJ_NS1D_6fusion15FusionCallbacksIS1H_NS1R_17LinearCombinationISI_fSI_fLNS_15FloatRoundStyleE2EEES1I_S1Q_JEEENS4_5SM1004TMEM4LOAD26SM100_TMEM_LOAD_32dp32b16xENS4_13SM90_TMA_LOADENS11_INS12_ILi1ELi4ELi3EEES15_NSS_INS5_IJSB_S1K_EEENS5_IJS1K_SC_EEEEEEENS4_39AutoVectorizingCopyWithAssumedAlignmentILi128EEENS4_14SM90_TMA_STOREES26_S28_S28_EEEvvEEEEvNT_6ParamsE,"a",@progbits
	.sectionflags	@""
	.align	4
.nv.constant0._ZN7cutlass13device_kernelINS_4gemm6kernel13GemmUniversalIN4cute5tupleIJiiiiEEENS1_10collective13CollectiveMmaINS1_35MainloopSm100TmaUmmaWarpSpecializedILi8ELi2ELi4ENS5_IJNS4_1CILi8EEENSA_ILi1EEESC_EEEEENS5_IJNSA_ILi128EEENSA_ILi64EEESF_EEENS_6half_tENS5_IJlSC_lEEESI_SJ_NS4_8TiledMMAINS4_8MMA_AtomIJNS4_26SM100_MMA_F16BF16_2x1SM_SSISI_SI_fLi128ELi64ELNS4_4UMMA5MajorE0ELSO_0ELNSN_7ScaleInE0ELSP_0EEEEEENS4_6LayoutINS5_IJSC_SC_SC_EEENS5_IJNSA_ILi0EEESU_SU_EEEEENS5_IJNS4_10UnderscoreESX_SX_EEEEENS4_18SM100_TMA_2SM_LOADENS4_14ComposedLayoutINS4_7SwizzleILi3ELi4ELi3EEENS4_18smem_ptr_flag_bitsILi16EEENSS_INS5_IJSB_SG_EEENS5_IJSG_SC_EEEEEEEvNS4_8identityENS4_28SM100_TMA_2SM_LOAD_MULTICASTES19_vS1A_EENS_8epilogue10collective18CollectiveEpilogueINS1D_23Sm100TmaWarpSpecializedILi3ELi2ELi16ELb1ELb0EEEJNS5_IJSG_SG_SF_EEENS5_IJNSS_ISG_SC_EENSS_INS5_IJNSA_ILi16EEENSA_ILi2EEEEEENS5_IJSC_NSA_ILi32EEEEEEEEEEESI_SJ_SI_SJ_NS1D_6fusion15FusionCallbacksIS1H_NS1R_17LinearCombinationISI_fSI_fLNS_15FloatRoundStyleE2EEES1I_S1Q_JEEENS4_5SM1004TMEM4LOAD26SM100_TMEM_LOAD_32dp32b16xENS4_13SM90_TMA_LOADENS11_INS12_ILi1ELi4ELi3EEES15_NSS_INS5_IJSB_S1K_EEENS5_IJS1K_SC_EEEEEEENS4_39AutoVectorizingCopyWithAssumedAlignmentILi128EEENS4_14SM90_TMA_STOREES26_S28_S28_EEEvvEEEEvNT_6ParamsE:
	.zero		2944


//--------------------- SYMBOLS --------------------------

	.type		.nv.reservedSmem.offset0,@object
	.size		.nv.reservedSmem.offset0,0x4
	.type		.nv.reservedSmem.cap,@object
	.size		.nv.reservedSmem.cap,0x4
	.type		__assertfail,@function
